	.target	sm_100a

	.elftype	@"ET_EXEC"


//--------------------- .note.nv.tkinfo           --------------------------
	.section	.note.nv.tkinfo,"",@"SHT_NOTE"
	.sectionflags	@"SHF_NOTE_NV_TKINFO"
	.tkinfo
        /*0018*/ 	.word	0x00000002
        /*0030*/ 	.string	""
        /*0030*/ 	.string	"ptxas"
        /*0030*/ 	.string	"Cuda compilation tools, release 13.0, V13.0.88"
        /*0030*/ 	.string	"Build cuda_13.0.r13.0/compiler.36424714_0"
        /*0030*/ 	.string	"-arch sm_100a -m 64 "



//--------------------- .note.nv.cuinfo           --------------------------
	.section	.note.nv.cuinfo,"",@"SHT_NOTE"
	.sectionflags	@"SHF_NOTE_NV_CUINFO"
        /*0018*/ 	.short	0x0002
        /*001a*/ 	.short	0x0064
        /*001c*/ 	.short	0x0082
	.zero		2


//--------------------- .nv.info                  --------------------------
	.section	.nv.info,"",@"SHT_CUDA_INFO"
	.align	4


	//----- nvinfo : EIATTR_REGCOUNT
	.align		4
        /*0000*/ 	.byte	0x04, 0x2f
        /*0002*/ 	.short	(.L_19 - .L_18)
	.align		4
.L_18:
        /*0004*/ 	.word	index@(_ZN7cutlass13device_kernelINS_4gemm6kernel13GemmUniversalIN4cute5tupleIJiiiiEEENS1_10collective13CollectiveMmaINS1_35MainloopSm100TmaUmmaWarpSpecializedILi5ELi2ELi2ENS5_IJNS4_1CILi2EEENSA_ILi1EEESC_EEEEENS5_IJNSA_ILi256EEESF_NSA_ILi32EEEEEEfNS5_IJlSC_lEEEfSI_NS4_8TiledMMAINS4_8MMA_AtomIJNS4_23SM100_MMA_TF32_2x1SM_SSINS_10tfloat32_tESM_fLi256ELi256ELNS4_4UMMA5MajorE0ELSO_0ELNSN_7ScaleInE0ELSP_0EEEEEENS4_6LayoutINS5_IJSC_SC_SC_EEENS5_IJNSA_ILi0EEESU_SU_EEEEENS5_IJNS4_10UnderscoreESX_SX_EEEEENS4_18SM100_TMA_2SM_LOADENS4_14ComposedLayoutINS4_7SwizzleILi3ELi4ELi3EEENS4_18smem_ptr_flag_bitsILi32EEENSS_INS5_IJNSA_ILi8EEESG_EEENS5_IJSG_SC_EEEEEEEvNS4_8identityES10_S1A_vS1B_EENS_8epilogue10collective18CollectiveEpilogueINS1D_23Sm100TmaWarpSpecializedILi4ELi2ELi32ELb1ELb0EEEJNS5_IJNSA_ILi128EEESF_SG_EEENS5_IJNSS_IS1I_SC_EENSS_ISG_SC_EEEEEfSI_fSI_NS1D_6fusion15FusionCallbacksIS1H_NS1N_17LinearCombinationIffffLNS_15FloatRoundStyleE2EEES1J_S1M_JEEENS4_5SM1004TMEM4LOAD26SM100_TMEM_LOAD_32dp32b32xENS4_13SM90_TMA_LOADES1A_NS4_39AutoVectorizingCopyWithAssumedAlignmentILi128EEENS4_14SM90_TMA_STOREES1A_S1Z_S1Z_EEEvvEEEEvNT_6ParamsE)
        /*0008*/ 	.word	0x00000099


	//----- nvinfo : EIATTR_FRAME_SIZE
	.align		4
.L_19:
        /*000c*/ 	.byte	0x04, 0x11
        /*000e*/ 	.short	(.L_21 - .L_20)
	.align		4
.L_20:
        /*0010*/ 	.word	index@($__internal_2_$__cuda_sm10x_tcgen05_guardrail_trap_unallocated_columns_being_dealloced)
        /*0014*/ 	.word	0x00000000


	//----- nvinfo : EIATTR_FRAME_SIZE
	.align		4
.L_21:
        /*0018*/ 	.byte	0x04, 0x11
        /*001a*/ 	.short	(.L_23 - .L_22)
	.align		4
.L_22:
        /*001c*/ 	.word	index@($__internal_1_$__cuda_sm10x_tcgen05_guardrail_trap_phase_invalid_during_alloc)
        /*0020*/ 	.word	0x00000000


	//----- nvinfo : EIATTR_FRAME_SIZE
	.align		4
.L_23:
        /*0024*/ 	.byte	0x04, 0x11
        /*0026*/ 	.short	(.L_25 - .L_24)
	.align		4
.L_24:
        /*0028*/ 	.word	index@($__internal_0_$__cuda_sm10x_tcgen05_guardrail_trap_col_being_dealloced_not_returned_by_alloc)
        /*002c*/ 	.word	0x00000000


	//----- nvinfo : EIATTR_FRAME_SIZE
	.align		4
.L_25:
        /*0030*/ 	.byte	0x04, 0x11
        /*0032*/ 	.short	(.L_27 - .L_26)
	.align		4
.L_26:
        /*0034*/ 	.word	index@(_ZN7cutlass13device_kernelINS_4gemm6kernel13GemmUniversalIN4cute5tupleIJiiiiEEENS1_10collective13CollectiveMmaINS1_35MainloopSm100TmaUmmaWarpSpecializedILi5ELi2ELi2ENS5_IJNS4_1CILi2EEENSA_ILi1EEESC_EEEEENS5_IJNSA_ILi256EEESF_NSA_ILi32EEEEEEfNS5_IJlSC_lEEEfSI_NS4_8TiledMMAINS4_8MMA_AtomIJNS4_23SM100_MMA_TF32_2x1SM_SSINS_10tfloat32_tESM_fLi256ELi256ELNS4_4UMMA5MajorE0ELSO_0ELNSN_7ScaleInE0ELSP_0EEEEEENS4_6LayoutINS5_IJSC_SC_SC_EEENS5_IJNSA_ILi0EEESU_SU_EEEEENS5_IJNS4_10UnderscoreESX_SX_EEEEENS4_18SM100_TMA_2SM_LOADENS4_14ComposedLayoutINS4_7SwizzleILi3ELi4ELi3EEENS4_18smem_ptr_flag_bitsILi32EEENSS_INS5_IJNSA_ILi8EEESG_EEENS5_IJSG_SC_EEEEEEEvNS4_8identityES10_S1A_vS1B_EENS_8epilogue10collective18CollectiveEpilogueINS1D_23Sm100TmaWarpSpecializedILi4ELi2ELi32ELb1ELb0EEEJNS5_IJNSA_ILi128EEESF_SG_EEENS5_IJNSS_IS1I_SC_EENSS_ISG_SC_EEEEEfSI_fSI_NS1D_6fusion15FusionCallbacksIS1H_NS1N_17LinearCombinationIffffLNS_15FloatRoundStyleE2EEES1J_S1M_JEEENS4_5SM1004TMEM4LOAD26SM100_TMEM_LOAD_32dp32b32xENS4_13SM90_TMA_LOADES1A_NS4_39AutoVectorizingCopyWithAssumedAlignmentILi128EEENS4_14SM90_TMA_STOREES1A_S1Z_S1Z_EEEvvEEEEvNT_6ParamsE)
        /*0038*/ 	.word	0x00000000


	//----- nvinfo : EIATTR_MIN_STACK_SIZE
	.align		4
.L_27:
        /*003c*/ 	.byte	0x04, 0x12
        /*003e*/ 	.short	(.L_29 - .L_28)
	.align		4
.L_28:
        /*0040*/ 	.word	index@(_ZN7cutlass13device_kernelINS_4gemm6kernel13GemmUniversalIN4cute5tupleIJiiiiEEENS1_10collective13CollectiveMmaINS1_35MainloopSm100TmaUmmaWarpSpecializedILi5ELi2ELi2ENS5_IJNS4_1CILi2EEENSA_ILi1EEESC_EEEEENS5_IJNSA_ILi256EEESF_NSA_ILi32EEEEEEfNS5_IJlSC_lEEEfSI_NS4_8TiledMMAINS4_8MMA_AtomIJNS4_23SM100_MMA_TF32_2x1SM_SSINS_10tfloat32_tESM_fLi256ELi256ELNS4_4UMMA5MajorE0ELSO_0ELNSN_7ScaleInE0ELSP_0EEEEEENS4_6LayoutINS5_IJSC_SC_SC_EEENS5_IJNSA_ILi0EEESU_SU_EEEEENS5_IJNS4_10UnderscoreESX_SX_EEEEENS4_18SM100_TMA_2SM_LOADENS4_14ComposedLayoutINS4_7SwizzleILi3ELi4ELi3EEENS4_18smem_ptr_flag_bitsILi32EEENSS_INS5_IJNSA_ILi8EEESG_EEENS5_IJSG_SC_EEEEEEEvNS4_8identityES10_S1A_vS1B_EENS_8epilogue10collective18CollectiveEpilogueINS1D_23Sm100TmaWarpSpecializedILi4ELi2ELi32ELb1ELb0EEEJNS5_IJNSA_ILi128EEESF_SG_EEENS5_IJNSS_IS1I_SC_EENSS_ISG_SC_EEEEEfSI_fSI_NS1D_6fusion15FusionCallbacksIS1H_NS1N_17LinearCombinationIffffLNS_15FloatRoundStyleE2EEES1J_S1M_JEEENS4_5SM1004TMEM4LOAD26SM100_TMEM_LOAD_32dp32b32xENS4_13SM90_TMA_LOADES1A_NS4_39AutoVectorizingCopyWithAssumedAlignmentILi128EEENS4_14SM90_TMA_STOREES1A_S1Z_S1Z_EEEvvEEEEvNT_6ParamsE)
        /*0044*/ 	.word	0x00000000
.L_29:


//--------------------- .nv.compat                --------------------------
	.section	.nv.compat,"",@"SHT_CUDA_COMPAT_INFO"
	.align	4
        /*0000*/ 	.byte	0x02, 0x09, 0x01, 0x00, 0x02, 0x02, 0x02, 0x00, 0x02, 0x05, 0x05, 0x00, 0x03, 0x07, 0x01, 0x01
        /*0010*/ 	.byte	0x02, 0x03, 0x01, 0x00, 0x02, 0x06, 0x01, 0x00, 0x04, 0x0b, 0x08, 0x00, 0x09, 0x00, 0x00, 0x00
        /*0020*/ 	.byte	0x00, 0x00, 0x00, 0x00


//--------------------- .nv.info._ZN7cutlass13device_kernelINS_4gemm6kernel13GemmUniversalIN4cute5tupleIJiiiiEEENS1_10collective13CollectiveMmaINS1_35MainloopSm100TmaUmmaWarpSpecializedILi5ELi2ELi2ENS5_IJNS4_1CILi2EEENSA_ILi1EEESC_EEEEENS5_IJNSA_ILi256EEESF_NSA_ILi32EEEEEEfNS5_IJlSC_lEEEfSI_NS4_8TiledMMAINS4_8MMA_AtomIJNS4_23SM100_MMA_TF32_2x1SM_SSINS_10tfloat32_tESM_fLi256ELi256ELNS4_4UMMA5MajorE0ELSO_0ELNSN_7ScaleInE0ELSP_0EEEEEENS4_6LayoutINS5_IJSC_SC_SC_EEENS5_IJNSA_ILi0EEESU_SU_EEEEENS5_IJNS4_10UnderscoreESX_SX_EEEEENS4_18SM100_TMA_2SM_LOADENS4_14ComposedLayoutINS4_7SwizzleILi3ELi4ELi3EEENS4_18smem_ptr_flag_bitsILi32EEENSS_INS5_IJNSA_ILi8EEESG_EEENS5_IJSG_SC_EEEEEEEvNS4_8identityES10_S1A_vS1B_EENS_8epilogue10collective18CollectiveEpilogueINS1D_23Sm100TmaWarpSpecializedILi4ELi2ELi32ELb1ELb0EEEJNS5_IJNSA_ILi128EEESF_SG_EEENS5_IJNSS_IS1I_SC_EENSS_ISG_SC_EEEEEfSI_fSI_NS1D_6fusion15FusionCallbacksIS1H_NS1N_17LinearCombinationIffffLNS_15FloatRoundStyleE2EEES1J_S1M_JEEENS4_5SM1004TMEM4LOAD26SM100_TMEM_LOAD_32dp32b32xENS4_13SM90_TMA_LOADES1A_NS4_39AutoVectorizingCopyWithAssumedAlignmentILi128EEENS4_14SM90_TMA_STOREES1A_S1Z_S1Z_EEEvvEEEEvNT_6ParamsE --------------------------
	.section	.nv.info._ZN7cutlass13device_kernelINS_4gemm6kernel13GemmUniversalIN4cute5tupleIJiiiiEEENS1_10collective13CollectiveMmaINS1_35MainloopSm100TmaUmmaWarpSpecializedILi5ELi2ELi2ENS5_IJNS4_1CILi2EEENSA_ILi1EEESC_EEEEENS5_IJNSA_ILi256EEESF_NSA_ILi32EEEEEEfNS5_IJlSC_lEEEfSI_NS4_8TiledMMAINS4_8MMA_AtomIJNS4_23SM100_MMA_TF32_2x1SM_SSINS_10tfloat32_tESM_fLi256ELi256ELNS4_4UMMA5MajorE0ELSO_0ELNSN_7ScaleInE0ELSP_0EEEEEENS4_6LayoutINS5_IJSC_SC_SC_EEENS5_IJNSA_ILi0EEESU_SU_EEEEENS5_IJNS4_10UnderscoreESX_SX_EEEEENS4_18SM100_TMA_2SM_LOADENS4_14ComposedLayoutINS4_7SwizzleILi3ELi4ELi3EEENS4_18smem_ptr_flag_bitsILi32EEENSS_INS5_IJNSA_ILi8EEESG_EEENS5_IJSG_SC_EEEEEEEvNS4_8identityES10_S1A_vS1B_EENS_8epilogue10collective18CollectiveEpilogueINS1D_23Sm100TmaWarpSpecializedILi4ELi2ELi32ELb1ELb0EEEJNS5_IJNSA_ILi128EEESF_SG_EEENS5_IJNSS_IS1I_SC_EENSS_ISG_SC_EEEEEfSI_fSI_NS1D_6fusion15FusionCallbacksIS1H_NS1N_17LinearCombinationIffffLNS_15FloatRoundStyleE2EEES1J_S1M_JEEENS4_5SM1004TMEM4LOAD26SM100_TMEM_LOAD_32dp32b32xENS4_13SM90_TMA_LOADES1A_NS4_39AutoVectorizingCopyWithAssumedAlignmentILi128EEENS4_14SM90_TMA_STOREES1A_S1Z_S1Z_EEEvvEEEEvNT_6ParamsE,"",@"SHT_CUDA_INFO"
	.sectionflags	@""
	.align	4


	//----- nvinfo : EIATTR_CUDA_API_VERSION
	.align		4
        /*0000*/ 	.byte	0x04, 0x37
        /*0002*/ 	.short	(.L_31 - .L_30)
.L_30:
        /*0004*/ 	.word	0x00000082


	//----- nvinfo : EIATTR_KPARAM_INFO
	.align		4
.L_31:
        /*0008*/ 	.byte	0x04, 0x17
        /*000a*/ 	.short	(.L_33 - .L_32)
.L_32:
        /*000c*/ 	.word	0x00000000
        /*0010*/ 	.short	0x0000
        /*0012*/ 	.short	0x0000
        /*0014*/ 	.byte	0x00, 0xf0, 0x01, 0x20


	//----- nvinfo : EIATTR_AT_ENTRY_FRAGMENTS
	.align		4
.L_33:
        /*0018*/ 	.byte	0x04, 0x4f
        /*001a*/ 	.short	(.L_35 - .L_34)


	//   ....[0]....
.L_34:
        /*001c*/ 	.word	0x00000007


	//----- nvinfo : EIATTR_RESERVED_SMEM_USED
	.align		4
.L_35:
        /*0020*/ 	.byte	0x01, 0x41
	.zero		2


	//----- nvinfo : EIATTR_SPARSE_MMA_MASK
	.align		4
        /*0024*/ 	.byte	0x03, 0x50
        /*0026*/ 	.short	0x0000


	//----- nvinfo : EIATTR_TCGEN05_2CTA_USED
	.align		4
        /*0028*/ 	.byte	0x01, 0x52
	.zero		2


	//----- nvinfo : EIATTR_MAXREG_COUNT
	.align		4
        /*002c*/ 	.byte	0x03, 0x1b
        /*002e*/ 	.short	0x00ff


	//----- nvinfo : EIATTR_NUM_BARRIERS
	.align		4
        /*0030*/ 	.byte	0x02, 0x4c
        /*0032*/ 	.byte	0x07
	.zero		1


	//----- nvinfo : EIATTR_EXTERNS
	.align		4
        /*0034*/ 	.byte	0x04, 0x0f
        /*0036*/ 	.short	(.L_37 - .L_36)


	//   ....[0]....
	.align		4
.L_36:
        /*0038*/ 	.word	index@(__assertfail)


	//----- nvinfo : EIATTR_MERCURY_ISA_VERSION
	.align		4
.L_37:
        /*003c*/ 	.byte	0x03, 0x5f
        /*003e*/ 	.short	0x0101


	//----- nvinfo : EIATTR_INT_WARP_WIDE_INSTR_OFFSETS
	.align		4
        /*0040*/ 	.byte	0x04, 0x31
        /*0042*/ 	.short	(.L_39 - .L_38)


	//   ....[0]....
.L_38:
        /*0044*/ 	.word	0x00000cf0


	//   ....[1]....
        /*0048*/ 	.word	0x00000d90


	//   ....[2]....
        /*004c*/ 	.word	0x000020b0


	//   ....[3]....
        /*0050*/ 	.word	0x00003f00


	//   ....[4]....
        /*0054*/ 	.word	0x00003f20


	//   ....[5]....
        /*0058*/ 	.word	0x00003f50


	//   ....[6]....
        /*005c*/ 	.word	0x00004880


	//   ....[7]....
        /*0060*/ 	.word	0x000048f0


	//   ....[8]....
        /*0064*/ 	.word	0x000049e0


	//   ....[9]....
        /*0068*/ 	.word	0x00004a60


	//   ....[10]....
        /*006c*/ 	.word	0x00004b50


	//   ....[11]....
        /*0070*/ 	.word	0x00004bd0


	//   ....[12]....
        /*0074*/ 	.word	0x00004cd0


	//   ....[13]....
        /*0078*/ 	.word	0x00004d60


	//   ....[14]....
        /*007c*/ 	.word	0x00004e60


	//   ....[15]....
        /*0080*/ 	.word	0x00004f40


	//   ....[16]....
        /*0084*/ 	.word	0x00004fe0


	//   ....[17]....
        /*0088*/ 	.word	0x000050d0


	//   ....[18]....
        /*008c*/ 	.word	0x00005170


	//   ....[19]....
        /*0090*/ 	.word	0x00005280


	//   ....[20]....
        /*0094*/ 	.word	0x000053e0


	//   ....[21]....
        /*0098*/ 	.word	0x00005530


	//----- nvinfo : EIATTR_COOP_GROUP_MASK_REGIDS
	.align		4
.L_39:
        /*009c*/ 	.byte	0x04, 0x29
        /*009e*/ 	.short	(.L_41 - .L_40)


	//   ....[0]....
.L_40:
        /*00a0*/ 	.word	0xffffffff


	//   ....[1]....
        /*00a4*/ 	.word	0xffffffff


	//   ....[2]....
        /*00a8*/ 	.word	0xffffffff


	//   ....[3]....
        /*00ac*/ 	.word	0xffffffff


	//   ....[4]....
        /*00b0*/ 	.word	0xffffffff


	//   ....[5]....
        /*00b4*/ 	.word	0xffffffff


	//   ....[6]....
        /*00b8*/ 	.word	0xffffffff


	//   ....[7]....
        /*00bc*/ 	.word	0xffffffff


	//   ....[8]....
        /*00c0*/ 	.word	0xffffffff


	//   ....[9]....
        /*00c4*/ 	.word	0xffffffff


	//   ....[10]....
        /*00c8*/ 	.word	0xffffffff


	//   ....[11]....
        /*00cc*/ 	.word	0xffffffff


	//   ....[12]....
        /*00d0*/ 	.word	0xffffffff


	//   ....[13]....
        /*00d4*/ 	.word	0xffffffff


	//----- nvinfo : EIATTR_COOP_GROUP_INSTR_OFFSETS
	.align		4
.L_41:
        /*00d8*/ 	.byte	0x04, 0x28
        /*00da*/ 	.short	(.L_43 - .L_42)


	//   ....[0]....
.L_42:
        /*00dc*/ 	.word	0x000000c0


	//   ....[1]....
        /*00e0*/ 	.word	0x00000500


	//   ....[2]....
        /*00e4*/ 	.word	0x000006a0


	//   ....[3]....
        /*00e8*/ 	.word	0x00000830


	//   ....[4]....
        /*00ec*/ 	.word	0x00000920


	//   ....[5]....
        /*00f0*/ 	.word	0x00000a80


	//   ....[6]....
        /*00f4*/ 	.word	0x00000bd0


	//   ....[7]....
        /*00f8*/ 	.word	0x00000e10


	//   ....[8]....
        /*00fc*/ 	.word	0x00001f90


	//   ....[9]....
        /*0100*/ 	.word	0x00002e00


	//   ....[10]....
        /*0104*/ 	.word	0x000032d0


	//   ....[11]....
        /*0108*/ 	.word	0x00003300


	//   ....[12]....
        /*010c*/ 	.word	0x00003e00


	//   ....[13]....
        /*0110*/ 	.word	0x00004010


	//----- nvinfo : EIATTR_VRC_CTA_INIT_COUNT
	.align		4
.L_43:
        /*0114*/ 	.byte	0x02, 0x4a
        /*0116*/ 	.byte	0x80
	.zero		1


	//----- nvinfo : EIATTR_SYSCALL_OFFSETS
	.align		4
        /*0118*/ 	.byte	0x04, 0x46
        /*011a*/ 	.short	(.L_45 - .L_44)


	//   ....[0]....
.L_44:
        /*011c*/ 	.word	0x00005fd0


	//   ....[1]....
        /*0120*/ 	.word	0x000060c0


	//   ....[2]....
        /*0124*/ 	.word	0x00006a30


	//   ....[3]....
        /*0128*/ 	.word	0x00007480


	//   ....[4]....
        /*012c*/ 	.word	0x00007ea0


	//   ....[5]....
        /*0130*/ 	.word	0x000088f0


	//   ....[6]....
        /*0134*/ 	.word	0x00009350


	//   ....[7]....
        /*0138*/ 	.word	0x00009de0


	//   ....[8]....
        /*013c*/ 	.word	0x0000a840


	//   ....[9]....
        /*0140*/ 	.word	0x0000b250


	//----- nvinfo : EIATTR_MBARRIER_INSTR_OFFSETS
	.align		4
.L_45:
        /*0144*/ 	.byte	0x04, 0x39
        /*0146*/ 	.short	(.L_47 - .L_46)


	//   ....[0]....
.L_46:
        /*0148*/ 	.word	0x000005f0
        /*014c*/ 	.word	0x000000ff
        /*0150*/ 	.word	0x00000000
        /*0154*/ 	.short	0x0100
        /*0156*/ 	.byte	0x08
	.zero		1


	//   ....[1]....
        /*0158*/ 	.word	0x00000600
        /*015c*/ 	.word	0x000000ff
        /*0160*/ 	.word	0x00000028
        /*0164*/ 	.short	0x0100
        /*0166*/ 	.byte	0x08
	.zero		1


	//   ....[2]....
        /*0168*/ 	.word	0x00000610
        /*016c*/ 	.word	0x000000ff
        /*0170*/ 	.word	0x00000008
        /*0174*/ 	.short	0x0100
        /*0176*/ 	.byte	0x08
	.zero		1


	//   ....[3]....
        /*0178*/ 	.word	0x00000620
        /*017c*/ 	.word	0x000000ff
        /*0180*/ 	.word	0x00000030
        /*0184*/ 	.short	0x0100
        /*0186*/ 	.byte	0x08
	.zero		1


	//   ....[4]....
        /*0188*/ 	.word	0x00000630
        /*018c*/ 	.word	0x000000ff
        /*0190*/ 	.word	0x00000010
        /*0194*/ 	.short	0x0100
        /*0196*/ 	.byte	0x08
	.zero		1


	//   ....[5]....
        /*0198*/ 	.word	0x00000640
        /*019c*/ 	.word	0x000000ff
        /*01a0*/ 	.word	0x00000038
        /*01a4*/ 	.short	0x0100
        /*01a6*/ 	.byte	0x08
	.zero		1


	//   ....[6]....
        /*01a8*/ 	.word	0x00000650
        /*01ac*/ 	.word	0x000000ff
        /*01b0*/ 	.word	0x00000018
        /*01b4*/ 	.short	0x0100
        /*01b6*/ 	.byte	0x08
	.zero		1


	//   ....[7]....
        /*01b8*/ 	.word	0x00000660
        /*01bc*/ 	.word	0x000000ff
        /*01c0*/ 	.word	0x00000040
        /*01c4*/ 	.short	0x0100
        /*01c6*/ 	.byte	0x08
	.zero		1


	//   ....[8]....
        /*01c8*/ 	.word	0x00000670
        /*01cc*/ 	.word	0x000000ff
        /*01d0*/ 	.word	0x00000020
        /*01d4*/ 	.short	0x0100
        /*01d6*/ 	.byte	0x08
	.zero		1


	//   ....[9]....
        /*01d8*/ 	.word	0x00000680
        /*01dc*/ 	.word	0x000000ff
        /*01e0*/ 	.word	0x00000048
        /*01e4*/ 	.short	0x0100
        /*01e6*/ 	.byte	0x08
	.zero		1


	//   ....[10]....
        /*01e8*/ 	.word	0x000007a0
        /*01ec*/ 	.word	0x000000ff
        /*01f0*/ 	.word	0x00000050
        /*01f4*/ 	.short	0x0100
        /*01f6*/ 	.byte	0x09
	.zero		1


	//   ....[11]....
        /*01f8*/ 	.word	0x000007b0
        /*01fc*/ 	.word	0x000000ff
        /*0200*/ 	.word	0x00000070
        /*0204*/ 	.short	0x0100
        /*0206*/ 	.byte	0x09
	.zero		1


	//   ....[12]....
        /*0208*/ 	.word	0x000007c0
        /*020c*/ 	.word	0x000000ff
        /*0210*/ 	.word	0x00000058
        /*0214*/ 	.short	0x0100
        /*0216*/ 	.byte	0x09
	.zero		1


	//   ....[13]....
        /*0218*/ 	.word	0x000007d0
        /*021c*/ 	.word	0x000000ff
        /*0220*/ 	.word	0x00000078
        /*0224*/ 	.short	0x0100
        /*0226*/ 	.byte	0x09
	.zero		1


	//   ....[14]....
        /*0228*/ 	.word	0x000007e0
        /*022c*/ 	.word	0x000000ff
        /*0230*/ 	.word	0x00000060
        /*0234*/ 	.short	0x0100
        /*0236*/ 	.byte	0x09
	.zero		1


	//   ....[15]....
        /*0238*/ 	.word	0x000007f0
        /*023c*/ 	.word	0x000000ff
        /*0240*/ 	.word	0x00000080
        /*0244*/ 	.short	0x0100
        /*0246*/ 	.byte	0x09
	.zero		1


	//   ....[16]....
        /*0248*/ 	.word	0x00000800
        /*024c*/ 	.word	0x000000ff
        /*0250*/ 	.word	0x00000068
        /*0254*/ 	.short	0x0100
        /*0256*/ 	.byte	0x09
	.zero		1


	//   ....[17]....
        /*0258*/ 	.word	0x00000810
        /*025c*/ 	.word	0x000000ff
        /*0260*/ 	.word	0x00000088
        /*0264*/ 	.short	0x0100
        /*0266*/ 	.byte	0x09
	.zero		1


	//   ....[18]....
        /*0268*/ 	.word	0x000008f0
        /*026c*/ 	.word	0x000000ff
        /*0270*/ 	.word	0x00000090
        /*0274*/ 	.short	0x0100
        /*0276*/ 	.byte	0x08
	.zero		1


	//   ....[19]....
        /*0278*/ 	.word	0x00000900
        /*027c*/ 	.word	0x000000ff
        /*0280*/ 	.word	0x00000098
        /*0284*/ 	.short	0x0100
        /*0286*/ 	.byte	0x08
	.zero		1


	//   ....[20]....
        /*0288*/ 	.word	0x00000a30
        /*028c*/ 	.word	0x000000ff
        /*0290*/ 	.word	0x000000a0
        /*0294*/ 	.short	0x0100
        /*0296*/ 	.byte	0x08
	.zero		1


	//   ....[21]....
        /*0298*/ 	.word	0x00000a40
        /*029c*/ 	.word	0x000000ff
        /*02a0*/ 	.word	0x000000b0
        /*02a4*/ 	.short	0x0100
        /*02a6*/ 	.byte	0x08
	.zero		1


	//   ....[22]....
        /*02a8*/ 	.word	0x00000a50
        /*02ac*/ 	.word	0x000000ff
        /*02b0*/ 	.word	0x000000a8
        /*02b4*/ 	.short	0x0100
        /*02b6*/ 	.byte	0x08
	.zero		1


	//   ....[23]....
        /*02b8*/ 	.word	0x00000a60
        /*02bc*/ 	.word	0x000000ff
        /*02c0*/ 	.word	0x000000b8
        /*02c4*/ 	.short	0x0100
        /*02c6*/ 	.byte	0x08
	.zero		1


	//   ....[24]....
        /*02c8*/ 	.word	0x00000b80
        /*02cc*/ 	.word	0x000000ff
        /*02d0*/ 	.word	0x000000c0
        /*02d4*/ 	.short	0x0100
        /*02d6*/ 	.byte	0x09
	.zero		1


	//   ....[25]....
        /*02d8*/ 	.word	0x00000b90
        /*02dc*/ 	.word	0x000000ff
        /*02e0*/ 	.word	0x000000d0
        /*02e4*/ 	.short	0x0100
        /*02e6*/ 	.byte	0x09
	.zero		1


	//   ....[26]....
        /*02e8*/ 	.word	0x00000ba0
        /*02ec*/ 	.word	0x000000ff
        /*02f0*/ 	.word	0x000000c8
        /*02f4*/ 	.short	0x0100
        /*02f6*/ 	.byte	0x09
	.zero		1


	//   ....[27]....
        /*02f8*/ 	.word	0x00000bb0
        /*02fc*/ 	.word	0x000000ff
        /*0300*/ 	.word	0x000000d8
        /*0304*/ 	.short	0x0100
        /*0306*/ 	.byte	0x09
	.zero		1


	//   ....[28]....
        /*0308*/ 	.word	0x00000ca0
        /*030c*/ 	.word	0x000000ff
        /*0310*/ 	.word	0x000000e0
        /*0314*/ 	.short	0x0100
        /*0316*/ 	.byte	0x08
	.zero		1


	//   ....[29]....
        /*0318*/ 	.word	0x00000cb0
        /*031c*/ 	.word	0x000000ff
        /*0320*/ 	.word	0x000000f0
        /*0324*/ 	.short	0x0100
        /*0326*/ 	.byte	0x08
	.zero		1


	//   ....[30]....
        /*0328*/ 	.word	0x00000cc0
        /*032c*/ 	.word	0x000000ff
        /*0330*/ 	.word	0x000000e8
        /*0334*/ 	.short	0x0100
        /*0336*/ 	.byte	0x08
	.zero		1


	//   ....[31]....
        /*0338*/ 	.word	0x00000cd0
        /*033c*/ 	.word	0x000000ff
        /*0340*/ 	.word	0x000000f8
        /*0344*/ 	.short	0x0100
        /*0346*/ 	.byte	0x08
	.zero		1


	//   ....[32]....
        /*0348*/ 	.word	0x00000dc0
        /*034c*/ 	.word	0x000000ff
        /*0350*/ 	.word	0x00000100
        /*0354*/ 	.short	0x0100
        /*0356*/ 	.byte	0x07
	.zero		1


	//   ....[33]....
        /*0358*/ 	.word	0x000017c0
        /*035c*/ 	.word	0x00000003
        /*0360*/ 	.word	0x000000f0
        /*0364*/ 	.short	0x010a
        /*0366*/ 	.byte	0xff
	.zero		1


	//   ....[34]....
        /*0368*/ 	.word	0x000017f0
        /*036c*/ 	.word	0x00000003
        /*0370*/ 	.word	0x000000e0
        /*0374*/ 	.short	0x0101
        /*0376*/ 	.byte	0xff
	.zero		1


	//   ....[35]....
        /*0378*/ 	.word	0x000018f0
        /*037c*/ 	.word	0x000000ff
        /*0380*/ 	.word	0x00000028
        /*0384*/ 	.short	0x010a
        /*0386*/ 	.byte	0x08
	.zero		1


	//   ....[36]....
        /*0388*/ 	.word	0x000019b0
        /*038c*/ 	.word	0x000000ff
        /*0390*/ 	.word	0x00000028
        /*0394*/ 	.short	0x010a
        /*0396*/ 	.byte	0x21
	.zero		1


	//   ....[37]....
        /*0398*/ 	.word	0x00001b70
        /*039c*/ 	.word	0x000000ff
        /*03a0*/ 	.word	0x00000028
        /*03a4*/ 	.short	0x010a
        /*03a6*/ 	.byte	0x08
	.zero		1


	//   ....[38]....
        /*03a8*/ 	.word	0x00001c50
        /*03ac*/ 	.word	0x000000ff
        /*03b0*/ 	.word	0x00000098
        /*03b4*/ 	.short	0x0101
        /*03b6*/ 	.byte	0x06
	.zero		1


	//   ....[39]....
        /*03b8*/ 	.word	0x00001c70
        /*03bc*/ 	.word	0x000000ff
        /*03c0*/ 	.word	0x00000028
        /*03c4*/ 	.short	0x010a
        /*03c6*/ 	.byte	0x08
	.zero		1


	//   ....[40]....
        /*03c8*/ 	.word	0x00001cf0
        /*03cc*/ 	.word	0x000000ff
        /*03d0*/ 	.word	0x00000028
        /*03d4*/ 	.short	0x010a
        /*03d6*/ 	.byte	0x11
	.zero		1


	//   ....[41]....
        /*03d8*/ 	.word	0x00001e80
        /*03dc*/ 	.word	0x000000ff
        /*03e0*/ 	.word	0x00000028
        /*03e4*/ 	.short	0x010a
        /*03e6*/ 	.byte	0x08
	.zero		1


	//   ....[42]....
        /*03e8*/ 	.word	0x00001fc0
        /*03ec*/ 	.word	0x00000002
        /*03f0*/ 	.word	0x000000a0
        /*03f4*/ 	.short	0x010a
        /*03f6*/ 	.byte	0xff
	.zero		1


	//   ....[43]....
        /*03f8*/ 	.word	0x00002080
        /*03fc*/ 	.word	0x00000002
        /*0400*/ 	.word	0x00000000
        /*0404*/ 	.short	0x0101
        /*0406*/ 	.byte	0xff
	.zero		1


	//   ....[44]....
        /*0408*/ 	.word	0x000025e0
        /*040c*/ 	.word	0x000000ff
        /*0410*/ 	.word	0x00000000
        /*0414*/ 	.short	0x010a
        /*0416*/ 	.byte	0x04
	.zero		1


	//   ....[45]....
        /*0418*/ 	.word	0x00002670
        /*041c*/ 	.word	0x000000ff
        /*0420*/ 	.word	0x00000000
        /*0424*/ 	.short	0x010a
        /*0426*/ 	.byte	0x04
	.zero		1


	//   ....[46]....
        /*0428*/ 	.word	0x00002700
        /*042c*/ 	.word	0x000000ff
        /*0430*/ 	.word	0x00000000
        /*0434*/ 	.short	0x010a
        /*0436*/ 	.byte	0x04
	.zero		1


	//   ....[47]....
        /*0438*/ 	.word	0x00002790
        /*043c*/ 	.word	0x000000ff
        /*0440*/ 	.word	0x00000000
        /*0444*/ 	.short	0x010a
        /*0446*/ 	.byte	0x04
	.zero		1


	//   ....[48]....
        /*0448*/ 	.word	0x00002830
        /*044c*/ 	.word	0x00000000
        /*0450*/ 	.word	0x00000000
        /*0454*/ 	.short	0x010a
        /*0456*/ 	.byte	0xff
	.zero		1


	//   ....[49]....
        /*0458*/ 	.word	0x00002960
        /*045c*/ 	.word	0x00000000
        /*0460*/ 	.word	0x000000e0
        /*0464*/ 	.short	0x010a
        /*0466*/ 	.byte	0xff
	.zero		1


	//   ....[50]....
        /*0468*/ 	.word	0x000029d0
        /*046c*/ 	.word	0x00000004
        /*0470*/ 	.word	0x00000000
        /*0474*/ 	.short	0x0101
        /*0476*/ 	.byte	0xff
	.zero		1


	//   ....[51]....
        /*0478*/ 	.word	0x000029f0
        /*047c*/ 	.word	0x000000ff
        /*0480*/ 	.word	0x000000b0
        /*0484*/ 	.short	0x010a
        /*0486*/ 	.byte	0x05
	.zero		1


	//   ....[52]....
        /*0488*/ 	.word	0x00002b10
        /*048c*/ 	.word	0x00000000
        /*0490*/ 	.word	0x000000a0
        /*0494*/ 	.short	0x010a
        /*0496*/ 	.byte	0xff
	.zero		1


	//   ....[53]....
        /*0498*/ 	.word	0x00002c10
        /*049c*/ 	.word	0x00000000
        /*04a0*/ 	.word	0x00000000
        /*04a4*/ 	.short	0x0101
        /*04a6*/ 	.byte	0xff
	.zero		1


	//   ....[54]....
        /*04a8*/ 	.word	0x00002ca0
        /*04ac*/ 	.word	0x000000ff
        /*04b0*/ 	.word	0x000000b0
        /*04b4*/ 	.short	0x0106
        /*04b6*/ 	.byte	0x05
	.zero		1


	//   ....[55]....
        /*04b8*/ 	.word	0x00002cc0
        /*04bc*/ 	.word	0x000000ff
        /*04c0*/ 	.word	0x000000b0
        /*04c4*/ 	.short	0x010a
        /*04c6*/ 	.byte	0x05
	.zero		1


	//   ....[56]....
        /*04c8*/ 	.word	0x00002d50
        /*04cc*/ 	.word	0x000000ff
        /*04d0*/ 	.word	0x000000b0
        /*04d4*/ 	.short	0x0106
        /*04d6*/ 	.byte	0x04
	.zero		1


	//   ....[57]....
        /*04d8*/ 	.word	0x00002d90
        /*04dc*/ 	.word	0x00000000
        /*04e0*/ 	.word	0x000000b0
        /*04e4*/ 	.short	0x010a
        /*04e6*/ 	.byte	0xff
	.zero		1


	//   ....[58]....
        /*04e8*/ 	.word	0x00002fd0
        /*04ec*/ 	.word	0x000000ff
        /*04f0*/ 	.word	0x00000008
        /*04f4*/ 	.short	0x010a
        /*04f6*/ 	.byte	0x06
	.zero		1


	//   ....[59]....
        /*04f8*/ 	.word	0x00002ff0
        /*04fc*/ 	.word	0x000000ff
        /*0500*/ 	.word	0x00000008
        /*0504*/ 	.short	0x010a
        /*0506*/ 	.byte	0x06
	.zero		1


	//   ....[60]....
        /*0508*/ 	.word	0x00003180
        /*050c*/ 	.word	0x000000ff
        /*0510*/ 	.word	0x00000008
        /*0514*/ 	.short	0x010a
        /*0516*/ 	.byte	0x06
	.zero		1


	//   ....[61]....
        /*0518*/ 	.word	0x000031a0
        /*051c*/ 	.word	0x000000ff
        /*0520*/ 	.word	0x00000008
        /*0524*/ 	.short	0x010a
        /*0526*/ 	.byte	0x06
	.zero		1


	//   ....[62]....
        /*0528*/ 	.word	0x00003260
        /*052c*/ 	.word	0x000000ff
        /*0530*/ 	.word	0x00000000
        /*0534*/ 	.short	0x0101
        /*0536*/ 	.byte	0x07
	.zero		1


	//   ....[63]....
        /*0538*/ 	.word	0x000035a0
        /*053c*/ 	.word	0x00000000
        /*0540*/ 	.word	0x000000a0
        /*0544*/ 	.short	0x010a
        /*0546*/ 	.byte	0xff
	.zero		1


	//   ....[64]....
        /*0548*/ 	.word	0x00003660
        /*054c*/ 	.word	0x00000000
        /*0550*/ 	.word	0x00000000
        /*0554*/ 	.short	0x0101
        /*0556*/ 	.byte	0xff
	.zero		1


	//   ....[65]....
        /*0558*/ 	.word	0x00003720
        /*055c*/ 	.word	0x000000ff
        /*0560*/ 	.word	0x00000000
        /*0564*/ 	.short	0x010a
        /*0566*/ 	.byte	0x08
	.zero		1


	//   ....[66]....
        /*0568*/ 	.word	0x00003730
        /*056c*/ 	.word	0x000000ff
        /*0570*/ 	.word	0x000000d0
        /*0574*/ 	.short	0x010a
        /*0576*/ 	.byte	0x09
	.zero		1


	//   ....[67]....
        /*0578*/ 	.word	0x000037e0
        /*057c*/ 	.word	0x000000ff
        /*0580*/ 	.word	0x00000000
        /*0584*/ 	.short	0x010a
        /*0586*/ 	.byte	0x08
	.zero		1


	//   ....[68]....
        /*0588*/ 	.word	0x00003910
        /*058c*/ 	.word	0x000000ff
        /*0590*/ 	.word	0x00000000
        /*0594*/ 	.short	0x010a
        /*0596*/ 	.byte	0x1e
	.zero		1


	//   ....[69]....
        /*0598*/ 	.word	0x00003c10
        /*059c*/ 	.word	0x000000ff
        /*05a0*/ 	.word	0x00000000
        /*05a4*/ 	.short	0x010a
        /*05a6*/ 	.byte	0x05
	.zero		1


	//   ....[70]....
        /*05a8*/ 	.word	0x00003cb0
        /*05ac*/ 	.word	0x00000000
        /*05b0*/ 	.word	0x00000000
        /*05b4*/ 	.short	0x010a
        /*05b6*/ 	.byte	0xff
	.zero		1


	//   ....[71]....
        /*05b8*/ 	.word	0x00003cf0
        /*05bc*/ 	.word	0x00000000
        /*05c0*/ 	.word	0x00000000
        /*05c4*/ 	.short	0x010a
        /*05c6*/ 	.byte	0xff
	.zero		1


	//   ....[72]....
        /*05c8*/ 	.word	0x00003d60
        /*05cc*/ 	.word	0x000000ff
        /*05d0*/ 	.word	0x00000000
        /*05d4*/ 	.short	0x0101
        /*05d6*/ 	.byte	0x05
	.zero		1


	//   ....[73]....
        /*05d8*/ 	.word	0x00003da0
        /*05dc*/ 	.word	0x000000ff
        /*05e0*/ 	.word	0x00000100
        /*05e4*/ 	.short	0x010a
        /*05e6*/ 	.byte	0x07
	.zero		1


	//   ....[74]....
        /*05e8*/ 	.word	0x00003df0
        /*05ec*/ 	.word	0x000000ff
        /*05f0*/ 	.word	0x00000000
        /*05f4*/ 	.short	0x0101
        /*05f6*/ 	.byte	0x05
	.zero		1


	//   ....[75]....
        /*05f8*/ 	.word	0x00004220
        /*05fc*/ 	.word	0x00000000
        /*0600*/ 	.word	0x000000a0
        /*0604*/ 	.short	0x010a
        /*0606*/ 	.byte	0xff
	.zero		1


	//   ....[76]....
        /*0608*/ 	.word	0x000042e0
        /*060c*/ 	.word	0x00000000
        /*0610*/ 	.word	0x00000000
        /*0614*/ 	.short	0x0101
        /*0616*/ 	.byte	0xff
	.zero		1


	//   ....[77]....
        /*0618*/ 	.word	0x00004600
        /*061c*/ 	.word	0x000000ff
        /*0620*/ 	.word	0x00000098
        /*0624*/ 	.short	0x010a
        /*0626*/ 	.byte	0x07
	.zero		1


	//   ....[78]....
        /*0628*/ 	.word	0x00004800
        /*062c*/ 	.word	0x000000ff
        /*0630*/ 	.word	0x00000070
        /*0634*/ 	.short	0x010a
        /*0636*/ 	.byte	0x07
	.zero		1


	//   ....[79]....
        /*0638*/ 	.word	0x00004980
        /*063c*/ 	.word	0x000000ff
        /*0640*/ 	.word	0x00000050
        /*0644*/ 	.short	0x010b
        /*0646*/ 	.byte	0x07
	.zero		1


	//   ....[80]....
        /*0648*/ 	.word	0x00004990
        /*064c*/ 	.word	0x000000ff
        /*0650*/ 	.word	0x00000000
        /*0654*/ 	.short	0x0101
        /*0656*/ 	.byte	0x15
	.zero		1


	//   ....[81]....
        /*0658*/ 	.word	0x000049b0
        /*065c*/ 	.word	0x000000ff
        /*0660*/ 	.word	0x00000078
        /*0664*/ 	.short	0x010a
        /*0666*/ 	.byte	0x07
	.zero		1


	//   ....[82]....
        /*0668*/ 	.word	0x00004af0
        /*066c*/ 	.word	0x000000ff
        /*0670*/ 	.word	0x00000058
        /*0674*/ 	.short	0x010b
        /*0676*/ 	.byte	0x07
	.zero		1


	//   ....[83]....
        /*0678*/ 	.word	0x00004b00
        /*067c*/ 	.word	0x000000ff
        /*0680*/ 	.word	0x00000000
        /*0684*/ 	.short	0x0101
        /*0686*/ 	.byte	0x0f
	.zero		1


	//   ....[84]....
        /*0688*/ 	.word	0x00004b20
        /*068c*/ 	.word	0x000000ff
        /*0690*/ 	.word	0x00000080
        /*0694*/ 	.short	0x010a
        /*0696*/ 	.byte	0x07
	.zero		1


	//   ....[85]....
        /*0698*/ 	.word	0x00004c70
        /*069c*/ 	.word	0x000000ff
        /*06a0*/ 	.word	0x00000060
        /*06a4*/ 	.short	0x010b
        /*06a6*/ 	.byte	0x07
	.zero		1


	//   ....[86]....
        /*06a8*/ 	.word	0x00004c80
        /*06ac*/ 	.word	0x000000ff
        /*06b0*/ 	.word	0x00000000
        /*06b4*/ 	.short	0x0101
        /*06b6*/ 	.byte	0x0e
	.zero		1


	//   ....[87]....
        /*06b8*/ 	.word	0x00004ca0
        /*06bc*/ 	.word	0x000000ff
        /*06c0*/ 	.word	0x00000088
        /*06c4*/ 	.short	0x010a
        /*06c6*/ 	.byte	0x07
	.zero		1


	//   ....[88]....
        /*06c8*/ 	.word	0x00004e00
        /*06cc*/ 	.word	0x000000ff
        /*06d0*/ 	.word	0x00000068
        /*06d4*/ 	.short	0x010b
        /*06d6*/ 	.byte	0x07
	.zero		1


	//   ....[89]....
        /*06d8*/ 	.word	0x00004e10
        /*06dc*/ 	.word	0x000000ff
        /*06e0*/ 	.word	0x00000000
        /*06e4*/ 	.short	0x0101
        /*06e6*/ 	.byte	0x0d
	.zero		1


	//   ....[90]....
        /*06e8*/ 	.word	0x00004e30
        /*06ec*/ 	.word	0x000000ff
        /*06f0*/ 	.word	0x00000070
        /*06f4*/ 	.short	0x010a
        /*06f6*/ 	.byte	0x07
	.zero		1


	//   ....[91]....
        /*06f8*/ 	.word	0x00004f80
        /*06fc*/ 	.word	0x000000ff
        /*0700*/ 	.word	0x00000050
        /*0704*/ 	.short	0x010b
        /*0706*/ 	.byte	0x07
	.zero		1


	//   ....[92]....
        /*0708*/ 	.word	0x00004f90
        /*070c*/ 	.word	0x000000ff
        /*0710*/ 	.word	0x00000000
        /*0714*/ 	.short	0x0101
        /*0716*/ 	.byte	0x15
	.zero		1


	//   ....[93]....
        /*0718*/ 	.word	0x00004fb0
        /*071c*/ 	.word	0x000000ff
        /*0720*/ 	.word	0x00000078
        /*0724*/ 	.short	0x010a
        /*0726*/ 	.byte	0x07
	.zero		1


	//   ....[94]....
        /*0728*/ 	.word	0x00005110
        /*072c*/ 	.word	0x000000ff
        /*0730*/ 	.word	0x00000058
        /*0734*/ 	.short	0x010b
        /*0736*/ 	.byte	0x07
	.zero		1


	//   ....[95]....
        /*0738*/ 	.word	0x00005120
        /*073c*/ 	.word	0x000000ff
        /*0740*/ 	.word	0x00000000
        /*0744*/ 	.short	0x0101
        /*0746*/ 	.byte	0x0f
	.zero		1


	//   ....[96]....
        /*0748*/ 	.word	0x00005130
        /*074c*/ 	.word	0x000000ff
        /*0750*/ 	.word	0x00000080
        /*0754*/ 	.short	0x010a
        /*0756*/ 	.byte	0x07
	.zero		1


	//   ....[97]....
        /*0758*/ 	.word	0x000052d0
        /*075c*/ 	.word	0x000000ff
        /*0760*/ 	.word	0x00000060
        /*0764*/ 	.short	0x010b
        /*0766*/ 	.byte	0x07
	.zero		1


	//   ....[98]....
        /*0768*/ 	.word	0x00005340
        /*076c*/ 	.word	0x000000ff
        /*0770*/ 	.word	0x00000000
        /*0774*/ 	.short	0x0101
        /*0776*/ 	.byte	0x0e
	.zero		1


	//   ....[99]....
        /*0778*/ 	.word	0x00005370
        /*077c*/ 	.word	0x000000ff
        /*0780*/ 	.word	0x00000088
        /*0784*/ 	.short	0x010a
        /*0786*/ 	.byte	0x07
	.zero		1


	//   ....[100]....
        /*0788*/ 	.word	0x00005570
        /*078c*/ 	.word	0x000000ff
        /*0790*/ 	.word	0x00000068
        /*0794*/ 	.short	0x010b
        /*0796*/ 	.byte	0x07
	.zero		1


	//   ....[101]....
        /*0798*/ 	.word	0x00005590
        /*079c*/ 	.word	0x000000ff
        /*07a0*/ 	.word	0x00000000
        /*07a4*/ 	.short	0x0101
        /*07a6*/ 	.byte	0x0d
	.zero		1


	//   ....[102]....
        /*07a8*/ 	.word	0x000055b0
        /*07ac*/ 	.word	0x000000ff
        /*07b0*/ 	.word	0x00000070
        /*07b4*/ 	.short	0x010a
        /*07b6*/ 	.byte	0x07
	.zero		1


	//   ....[103]....
        /*07b8*/ 	.word	0x000055d0
        /*07bc*/ 	.word	0x000000ff
        /*07c0*/ 	.word	0x00000078
        /*07c4*/ 	.short	0x010a
        /*07c6*/ 	.byte	0x07
	.zero		1


	//   ....[104]....
        /*07c8*/ 	.word	0x000055f0
        /*07cc*/ 	.word	0x000000ff
        /*07d0*/ 	.word	0x00000080
        /*07d4*/ 	.short	0x010a
        /*07d6*/ 	.byte	0x07
	.zero		1


	//   ....[105]....
        /*07d8*/ 	.word	0x00005640
        /*07dc*/ 	.word	0x00000002
        /*07e0*/ 	.word	0x00000088
        /*07e4*/ 	.short	0x010a
        /*07e6*/ 	.byte	0xff
	.zero		1


	//   ....[106]....
        /*07e8*/ 	.word	0x00005990
        /*07ec*/ 	.word	0x00000000
        /*07f0*/ 	.word	0x000000a0
        /*07f4*/ 	.short	0x010a
        /*07f6*/ 	.byte	0xff
	.zero		1


	//   ....[107]....
        /*07f8*/ 	.word	0x00005aa0
        /*07fc*/ 	.word	0x00000000
        /*0800*/ 	.word	0x00000000
        /*0804*/ 	.short	0x0101
        /*0806*/ 	.byte	0xff
	.zero		1


	//   ....[108]....
        /*0808*/ 	.word	0x00006550
        /*080c*/ 	.word	0x000000ff
        /*0810*/ 	.word	0x00000050
        /*0814*/ 	.short	0x010a
        /*0816*/ 	.byte	0x30
	.zero		1


	//   ....[109]....
        /*0818*/ 	.word	0x00006630
        /*081c*/ 	.word	0x0000008c
        /*0820*/ 	.word	0x000000c0
        /*0824*/ 	.short	0x010a
        /*0826*/ 	.byte	0xff
	.zero		1


	//   ....[110]....
        /*0828*/ 	.word	0x000067e0
        /*082c*/ 	.word	0x000000ff
        /*0830*/ 	.word	0x00000050
        /*0834*/ 	.short	0x010a
        /*0836*/ 	.byte	0x30
	.zero		1


	//   ....[111]....
        /*0838*/ 	.word	0x00006910
        /*083c*/ 	.word	0x0000008c
        /*0840*/ 	.word	0x000000c0
        /*0844*/ 	.short	0x010a
        /*0846*/ 	.byte	0xff
	.zero		1


	//   ....[112]....
        /*0848*/ 	.word	0x00007120
        /*084c*/ 	.word	0x00000000
        /*0850*/ 	.word	0x00000000
        /*0854*/ 	.short	0x0101
        /*0856*/ 	.byte	0xff
	.zero		1


	//   ....[113]....
        /*0858*/ 	.word	0x00007130
        /*085c*/ 	.word	0x00000003
        /*0860*/ 	.word	0x00000050
        /*0864*/ 	.short	0x010a
        /*0866*/ 	.byte	0xff
	.zero		1


	//   ....[114]....
        /*0868*/ 	.word	0x00007210
        /*086c*/ 	.word	0x00000003
        /*0870*/ 	.word	0x00000050
        /*0874*/ 	.short	0x010a
        /*0876*/ 	.byte	0xff
	.zero		1


	//   ....[115]....
        /*0878*/ 	.word	0x00007b40
        /*087c*/ 	.word	0x00000093
        /*0880*/ 	.word	0x00000000
        /*0884*/ 	.short	0x0101
        /*0886*/ 	.byte	0xff
	.zero		1


	//   ....[116]....
        /*0888*/ 	.word	0x00007b60
        /*088c*/ 	.word	0x00000094
        /*0890*/ 	.word	0x00000050
        /*0894*/ 	.short	0x010a
        /*0896*/ 	.byte	0xff
	.zero		1


	//   ....[117]....
        /*0898*/ 	.word	0x00007c30
        /*089c*/ 	.word	0x00000094
        /*08a0*/ 	.word	0x00000050
        /*08a4*/ 	.short	0x010a
        /*08a6*/ 	.byte	0xff
	.zero		1


	//   ....[118]....
        /*08a8*/ 	.word	0x00008560
        /*08ac*/ 	.word	0x00000093
        /*08b0*/ 	.word	0x00000000
        /*08b4*/ 	.short	0x0101
        /*08b6*/ 	.byte	0xff
	.zero		1


	//   ....[119]....
        /*08b8*/ 	.word	0x00008580
        /*08bc*/ 	.word	0x00000094
        /*08c0*/ 	.word	0x00000050
        /*08c4*/ 	.short	0x010a
        /*08c6*/ 	.byte	0xff
	.zero		1


	//   ....[120]....
        /*08c8*/ 	.word	0x00008660
        /*08cc*/ 	.word	0x00000094
        /*08d0*/ 	.word	0x00000050
        /*08d4*/ 	.short	0x010a
        /*08d6*/ 	.byte	0xff
	.zero		1


	//   ....[121]....
        /*08d8*/ 	.word	0x00008fb0
        /*08dc*/ 	.word	0x00000094
        /*08e0*/ 	.word	0x00000000
        /*08e4*/ 	.short	0x0101
        /*08e6*/ 	.byte	0xff
	.zero		1


	//   ....[122]....
        /*08e8*/ 	.word	0x00008fd0
        /*08ec*/ 	.word	0x00000095
        /*08f0*/ 	.word	0x00000050
        /*08f4*/ 	.short	0x010a
        /*08f6*/ 	.byte	0xff
	.zero		1


	//   ....[123]....
        /*08f8*/ 	.word	0x000090a0
        /*08fc*/ 	.word	0x00000095
        /*0900*/ 	.word	0x00000050
        /*0904*/ 	.short	0x010a
        /*0906*/ 	.byte	0xff
	.zero		1


	//   ....[124]....
        /*0908*/ 	.word	0x00009a40
        /*090c*/ 	.word	0x00000094
        /*0910*/ 	.word	0x00000000
        /*0914*/ 	.short	0x0101
        /*0916*/ 	.byte	0xff
	.zero		1


	//   ....[125]....
        /*0918*/ 	.word	0x00009a60
        /*091c*/ 	.word	0x00000095
        /*0920*/ 	.word	0x00000050
        /*0924*/ 	.short	0x010a
        /*0926*/ 	.byte	0xff
	.zero		1


	//   ....[126]....
        /*0928*/ 	.word	0x00009b30
        /*092c*/ 	.word	0x00000095
        /*0930*/ 	.word	0x00000050
        /*0934*/ 	.short	0x010a
        /*0936*/ 	.byte	0xff
	.zero		1


	//   ....[127]....
        /*0938*/ 	.word	0x0000a4a0
        /*093c*/ 	.word	0x00000094
        /*0940*/ 	.word	0x00000000
        /*0944*/ 	.short	0x0101
        /*0946*/ 	.byte	0xff
	.zero		1


	//   ....[128]....
        /*0948*/ 	.word	0x0000a4c0
        /*094c*/ 	.word	0x00000095
        /*0950*/ 	.word	0x00000050
        /*0954*/ 	.short	0x010a
        /*0956*/ 	.byte	0xff
	.zero		1


	//   ....[129]....
        /*0958*/ 	.word	0x0000a590
        /*095c*/ 	.word	0x00000095
        /*0960*/ 	.word	0x00000050
        /*0964*/ 	.short	0x010a
        /*0966*/ 	.byte	0xff
	.zero		1


	//   ....[130]....
        /*0968*/ 	.word	0x0000af00
        /*096c*/ 	.word	0x00000094
        /*0970*/ 	.word	0x00000000
        /*0974*/ 	.short	0x0101
        /*0976*/ 	.byte	0xff
	.zero		1


	//   ....[131]....
        /*0978*/ 	.word	0x0000af20
        /*097c*/ 	.word	0x0000003c
        /*0980*/ 	.word	0x00000050
        /*0984*/ 	.short	0x010a
        /*0986*/ 	.byte	0xff
	.zero		1


	//   ....[132]....
        /*0988*/ 	.word	0x0000aff0
        /*098c*/ 	.word	0x0000003c
        /*0990*/ 	.word	0x00000050
        /*0994*/ 	.short	0x010a
        /*0996*/ 	.byte	0xff
	.zero		1


	//   ....[133]....
        /*0998*/ 	.word	0x0000b2e0
        /*099c*/ 	.word	0x0000008c
        /*09a0*/ 	.word	0x00000000
        /*09a4*/ 	.short	0x0101
        /*09a6*/ 	.byte	0xff
	.zero		1


	//   ....[134]....
        /*09a8*/ 	.word	0x0000b960
        /*09ac*/ 	.word	0x00000000
        /*09b0*/ 	.word	0x00000000
        /*09b4*/ 	.short	0x0101
        /*09b6*/ 	.byte	0xff
	.zero		1


	//   ....[135]....
        /*09b8*/ 	.word	0x0000bbd0
        /*09bc*/ 	.word	0x000000ff
        /*09c0*/ 	.word	0x00000000
        /*09c4*/ 	.short	0x0101
        /*09c6*/ 	.byte	0x04
	.zero		1


	//   ....[136]....
        /*09c8*/ 	.word	0x0000bbf0
        /*09cc*/ 	.word	0x00000003
        /*09d0*/ 	.word	0x000000f0
        /*09d4*/ 	.short	0x010a
        /*09d6*/ 	.byte	0xff
	.zero		1


	//   ....[137]....
        /*09d8*/ 	.word	0x0000bc50
        /*09dc*/ 	.word	0x00000002
        /*09e0*/ 	.word	0x00000028
        /*09e4*/ 	.short	0x010a
        /*09e6*/ 	.byte	0xff
	.zero		1


	//   ....[138]....
        /*09e8*/ 	.word	0x0000bcb0
        /*09ec*/ 	.word	0x00000002
        /*09f0*/ 	.word	0x00000028
        /*09f4*/ 	.short	0x010a
        /*09f6*/ 	.byte	0xff
	.zero		1


	//   ....[139]....
        /*09f8*/ 	.word	0x0000bd00
        /*09fc*/ 	.word	0x00000002
        /*0a00*/ 	.word	0x000000a0
        /*0a04*/ 	.short	0x010a
        /*0a06*/ 	.byte	0xff
	.zero		1


	//   ....[140]....
        /*0a08*/ 	.word	0x0000bd60
        /*0a0c*/ 	.word	0x00000000
        /*0a10*/ 	.word	0x00000000
        /*0a14*/ 	.short	0x010a
        /*0a16*/ 	.byte	0xff
	.zero		1


	//   ....[141]....
        /*0a18*/ 	.word	0x0000bdc0
        /*0a1c*/ 	.word	0x00000000
        /*0a20*/ 	.word	0x00000000
        /*0a24*/ 	.short	0x010a
        /*0a26*/ 	.byte	0xff
	.zero		1


	//   ....[142]....
        /*0a28*/ 	.word	0x0000be20
        /*0a2c*/ 	.word	0x00000000
        /*0a30*/ 	.word	0x00000000
        /*0a34*/ 	.short	0x010a
        /*0a36*/ 	.byte	0xff
	.zero		1


	//   ....[143]....
        /*0a38*/ 	.word	0x0000be80
        /*0a3c*/ 	.word	0x00000000
        /*0a40*/ 	.word	0x00000000
        /*0a44*/ 	.short	0x010a
        /*0a46*/ 	.byte	0xff
	.zero		1


	//   ....[144]....
        /*0a48*/ 	.word	0x0000bed0
        /*0a4c*/ 	.word	0x00000000
        /*0a50*/ 	.word	0x000000e0
        /*0a54*/ 	.short	0x010a
        /*0a56*/ 	.byte	0xff
	.zero		1


	//   ....[145]....
        /*0a58*/ 	.word	0x0000bf30
        /*0a5c*/ 	.word	0x00000000
        /*0a60*/ 	.word	0x000000b0
        /*0a64*/ 	.short	0x010a
        /*0a66*/ 	.byte	0xff
	.zero		1


	//   ....[146]....
        /*0a68*/ 	.word	0x0000bf80
        /*0a6c*/ 	.word	0x00000000
        /*0a70*/ 	.word	0x000000a0
        /*0a74*/ 	.short	0x010a
        /*0a76*/ 	.byte	0xff
	.zero		1


	//   ....[147]....
        /*0a78*/ 	.word	0x0000bfe0
        /*0a7c*/ 	.word	0x00000000
        /*0a80*/ 	.word	0x000000b0
        /*0a84*/ 	.short	0x010a
        /*0a86*/ 	.byte	0xff
	.zero		1


	//   ....[148]....
        /*0a88*/ 	.word	0x0000c040
        /*0a8c*/ 	.word	0x00000004
        /*0a90*/ 	.word	0x00000008
        /*0a94*/ 	.short	0x010a
        /*0a96*/ 	.byte	0xff
	.zero		1


	//   ....[149]....
        /*0a98*/ 	.word	0x0000c120
        /*0a9c*/ 	.word	0x00000002
        /*0aa0*/ 	.word	0x00000008
        /*0aa4*/ 	.short	0x010a
        /*0aa6*/ 	.byte	0xff
	.zero		1


	//   ....[150]....
        /*0aa8*/ 	.word	0x0000c170
        /*0aac*/ 	.word	0x00000000
        /*0ab0*/ 	.word	0x000000a0
        /*0ab4*/ 	.short	0x010a
        /*0ab6*/ 	.byte	0xff
	.zero		1


	//   ....[151]....
        /*0ab8*/ 	.word	0x0000c1d0
        /*0abc*/ 	.word	0x00000000
        /*0ac0*/ 	.word	0x000000d0
        /*0ac4*/ 	.short	0x010a
        /*0ac6*/ 	.byte	0xff
	.zero		1


	//   ....[152]....
        /*0ac8*/ 	.word	0x0000c230
        /*0acc*/ 	.word	0x00000000
        /*0ad0*/ 	.word	0x00000000
        /*0ad4*/ 	.short	0x010a
        /*0ad6*/ 	.byte	0xff
	.zero		1


	//   ....[153]....
        /*0ad8*/ 	.word	0x0000c290
        /*0adc*/ 	.word	0x00000000
        /*0ae0*/ 	.word	0x00000000
        /*0ae4*/ 	.short	0x010a
        /*0ae6*/ 	.byte	0xff
	.zero		1


	//   ....[154]....
        /*0ae8*/ 	.word	0x0000c2f0
        /*0aec*/ 	.word	0x00000000
        /*0af0*/ 	.word	0x00000100
        /*0af4*/ 	.short	0x010a
        /*0af6*/ 	.byte	0xff
	.zero		1


	//   ....[155]....
        /*0af8*/ 	.word	0x0000c340
        /*0afc*/ 	.word	0x00000000
        /*0b00*/ 	.word	0x000000a0
        /*0b04*/ 	.short	0x010a
        /*0b06*/ 	.byte	0xff
	.zero		1


	//   ....[156]....
        /*0b08*/ 	.word	0x0000c3a0
        /*0b0c*/ 	.word	0x00000000
        /*0b10*/ 	.word	0x00000098
        /*0b14*/ 	.short	0x010a
        /*0b16*/ 	.byte	0xff
	.zero		1


	//   ....[157]....
        /*0b18*/ 	.word	0x0000c400
        /*0b1c*/ 	.word	0x00000003
        /*0b20*/ 	.word	0x00000070
        /*0b24*/ 	.short	0x010a
        /*0b26*/ 	.byte	0xff
	.zero		1


	//   ....[158]....
        /*0b28*/ 	.word	0x0000c460
        /*0b2c*/ 	.word	0x00000003
        /*0b30*/ 	.word	0x00000078
        /*0b34*/ 	.short	0x010a
        /*0b36*/ 	.byte	0xff
	.zero		1


	//   ....[159]....
        /*0b38*/ 	.word	0x0000c4c0
        /*0b3c*/ 	.word	0x00000003
        /*0b40*/ 	.word	0x00000080
        /*0b44*/ 	.short	0x010a
        /*0b46*/ 	.byte	0xff
	.zero		1


	//   ....[160]....
        /*0b48*/ 	.word	0x0000c520
        /*0b4c*/ 	.word	0x00000003
        /*0b50*/ 	.word	0x00000088
        /*0b54*/ 	.short	0x010a
        /*0b56*/ 	.byte	0xff
	.zero		1


	//   ....[161]....
        /*0b58*/ 	.word	0x0000c580
        /*0b5c*/ 	.word	0x00000003
        /*0b60*/ 	.word	0x00000070
        /*0b64*/ 	.short	0x010a
        /*0b66*/ 	.byte	0xff
	.zero		1


	//   ....[162]....
        /*0b68*/ 	.word	0x0000c5e0
        /*0b6c*/ 	.word	0x00000003
        /*0b70*/ 	.word	0x00000078
        /*0b74*/ 	.short	0x010a
        /*0b76*/ 	.byte	0xff
	.zero		1


	//   ....[163]....
        /*0b78*/ 	.word	0x0000c640
        /*0b7c*/ 	.word	0x00000003
        /*0b80*/ 	.word	0x00000080
        /*0b84*/ 	.short	0x010a
        /*0b86*/ 	.byte	0xff
	.zero		1


	//   ....[164]....
        /*0b88*/ 	.word	0x0000c6a0
        /*0b8c*/ 	.word	0x00000003
        /*0b90*/ 	.word	0x00000088
        /*0b94*/ 	.short	0x010a
        /*0b96*/ 	.byte	0xff
	.zero		1


	//   ....[165]....
        /*0b98*/ 	.word	0x0000c700
        /*0b9c*/ 	.word	0x00000003
        /*0ba0*/ 	.word	0x00000070
        /*0ba4*/ 	.short	0x010a
        /*0ba6*/ 	.byte	0xff
	.zero		1


	//   ....[166]....
        /*0ba8*/ 	.word	0x0000c760
        /*0bac*/ 	.word	0x00000003
        /*0bb0*/ 	.word	0x00000078
        /*0bb4*/ 	.short	0x010a
        /*0bb6*/ 	.byte	0xff
	.zero		1


	//   ....[167]....
        /*0bb8*/ 	.word	0x0000c7c0
        /*0bbc*/ 	.word	0x00000003
        /*0bc0*/ 	.word	0x00000080
        /*0bc4*/ 	.short	0x010a
        /*0bc6*/ 	.byte	0xff
	.zero		1


	//   ....[168]....
        /*0bc8*/ 	.word	0x0000c810
        /*0bcc*/ 	.word	0x00000000
        /*0bd0*/ 	.word	0x000000a0
        /*0bd4*/ 	.short	0x010a
        /*0bd6*/ 	.byte	0xff
	.zero		1


	//   ....[169]....
        /*0bd8*/ 	.word	0x0000c870
        /*0bdc*/ 	.word	0x00000000
        /*0be0*/ 	.word	0x00000050
        /*0be4*/ 	.short	0x010a
        /*0be6*/ 	.byte	0xff
	.zero		1


	//   ....[170]....
        /*0be8*/ 	.word	0x0000c8c0
        /*0bec*/ 	.word	0x0000008c
        /*0bf0*/ 	.word	0x000000c0
        /*0bf4*/ 	.short	0x010a
        /*0bf6*/ 	.byte	0xff
	.zero		1


	//   ....[171]....
        /*0bf8*/ 	.word	0x0000c910
        /*0bfc*/ 	.word	0x00000003
        /*0c00*/ 	.word	0x00000050
        /*0c04*/ 	.short	0x010a
        /*0c06*/ 	.byte	0xff
	.zero		1


	//   ....[172]....
        /*0c08*/ 	.word	0x0000c960
        /*0c0c*/ 	.word	0x00000094
        /*0c10*/ 	.word	0x00000050
        /*0c14*/ 	.short	0x010a
        /*0c16*/ 	.byte	0xff
	.zero		1


	//   ....[173]....
        /*0c18*/ 	.word	0x0000c9b0
        /*0c1c*/ 	.word	0x00000094
        /*0c20*/ 	.word	0x00000050
        /*0c24*/ 	.short	0x010a
        /*0c26*/ 	.byte	0xff
	.zero		1


	//   ....[174]....
        /*0c28*/ 	.word	0x0000ca00
        /*0c2c*/ 	.word	0x00000095
        /*0c30*/ 	.word	0x00000050
        /*0c34*/ 	.short	0x010a
        /*0c36*/ 	.byte	0xff
	.zero		1


	//   ....[175]....
        /*0c38*/ 	.word	0x0000ca50
        /*0c3c*/ 	.word	0x00000095
        /*0c40*/ 	.word	0x00000050
        /*0c44*/ 	.short	0x010a
        /*0c46*/ 	.byte	0xff
	.zero		1


	//   ....[176]....
        /*0c48*/ 	.word	0x0000caa0
        /*0c4c*/ 	.word	0x00000095
        /*0c50*/ 	.word	0x00000050
        /*0c54*/ 	.short	0x010a
        /*0c56*/ 	.byte	0xff
	.zero		1


	//   ....[177]....
        /*0c58*/ 	.word	0x0000caf0
        /*0c5c*/ 	.word	0x0000003c
        /*0c60*/ 	.word	0x00000050
        /*0c64*/ 	.short	0x010a
        /*0c66*/ 	.byte	0xff
	.zero		1


	//----- nvinfo : EIATTR_NUM_MBARRIERS
	.align		4
.L_47:
        /*0c68*/ 	.byte	0x03, 0x38
        /*0c6a*/ 	.short	0x0021


	//----- nvinfo : EIATTR_EXIT_INSTR_OFFSETS
	.align		4
        /*0c6c*/ 	.byte	0x04, 0x1c
        /*0c6e*/ 	.short	(.L_49 - .L_48)


	//   ....[0]....
.L_48:
        /*0c70*/ 	.word	0x00002860


	//   ....[1]....
        /*0c74*/ 	.word	0x00002d60


	//   ....[2]....
        /*0c78*/ 	.word	0x00002dc0


	//   ....[3]....
        /*0c7c*/ 	.word	0x00004020


	//   ....[4]....
        /*0c80*/ 	.word	0x00005670


	//   ....[5]....
        /*0c84*/ 	.word	0x000056b0


	//   ....[6]....
        /*0c88*/ 	.word	0x0000bac0


	//   ....[7]....
        /*0c8c*/ 	.word	0x0000bb40


	//   ....[8]....
        /*0c90*/ 	.word	0x0000bb70


	//   ....[9]....
        /*0c94*/ 	.word	0x0000bbe0


	//----- nvinfo : EIATTR_MAX_THREADS
	.align		4
.L_49:
        /*0c98*/ 	.byte	0x04, 0x05
        /*0c9a*/ 	.short	(.L_51 - .L_50)
.L_50:
        /*0c9c*/ 	.word	0x00000100
        /*0ca0*/ 	.word	0x00000001
        /*0ca4*/ 	.word	0x00000001


	//----- nvinfo : EIATTR_CRS_STACK_SIZE
	.align		4
.L_51:
        /*0ca8*/ 	.byte	0x04, 0x1e
        /*0caa*/ 	.short	(.L_53 - .L_52)
.L_52:
        /*0cac*/ 	.word	0x00000000


	//----- nvinfo : EIATTR_CBANK_PARAM_SIZE
	.align		4
.L_53:
        /*0cb0*/ 	.byte	0x03, 0x19
        /*0cb2*/ 	.short	0x0800


	//----- nvinfo : EIATTR_PARAM_CBANK
	.align		4
        /*0cb4*/ 	.byte	0x04, 0x0a
        /*0cb6*/ 	.short	(.L_55 - .L_54)
	.align		4
.L_54:
        /*0cb8*/ 	.word	index@(.nv.constant0._ZN7cutlass13device_kernelINS_4gemm6kernel13GemmUniversalIN4cute5tupleIJiiiiEEENS1_10collective13CollectiveMmaINS1_35MainloopSm100TmaUmmaWarpSpecializedILi5ELi2ELi2ENS5_IJNS4_1CILi2EEENSA_ILi1EEESC_EEEEENS5_IJNSA_ILi256EEESF_NSA_ILi32EEEEEEfNS5_IJlSC_lEEEfSI_NS4_8TiledMMAINS4_8MMA_AtomIJNS4_23SM100_MMA_TF32_2x1SM_SSINS_10tfloat32_tESM_fLi256ELi256ELNS4_4UMMA5MajorE0ELSO_0ELNSN_7ScaleInE0ELSP_0EEEEEENS4_6LayoutINS5_IJSC_SC_SC_EEENS5_IJNSA_ILi0EEESU_SU_EEEEENS5_IJNS4_10UnderscoreESX_SX_EEEEENS4_18SM100_TMA_2SM_LOADENS4_14ComposedLayoutINS4_7SwizzleILi3ELi4ELi3EEENS4_18smem_ptr_flag_bitsILi32EEENSS_INS5_IJNSA_ILi8EEESG_EEENS5_IJSG_SC_EEEEEEEvNS4_8identityES10_S1A_vS1B_EENS_8epilogue10collective18CollectiveEpilogueINS1D_23Sm100TmaWarpSpecializedILi4ELi2ELi32ELb1ELb0EEEJNS5_IJNSA_ILi128EEESF_SG_EEENS5_IJNSS_IS1I_SC_EENSS_ISG_SC_EEEEEfSI_fSI_NS1D_6fusion15FusionCallbacksIS1H_NS1N_17LinearCombinationIffffLNS_15FloatRoundStyleE2EEES1J_S1M_JEEENS4_5SM1004TMEM4LOAD26SM100_TMEM_LOAD_32dp32b32xENS4_13SM90_TMA_LOADES1A_NS4_39AutoVectorizingCopyWithAssumedAlignmentILi128EEENS4_14SM90_TMA_STOREES1A_S1Z_S1Z_EEEvvEEEEvNT_6ParamsE)
        /*0cbc*/ 	.short	0x0380
        /*0cbe*/ 	.short	0x0800


	//----- nvinfo : EIATTR_SW_WAR
	.align		4
.L_55:
        /*0cc0*/ 	.byte	0x04, 0x36
        /*0cc2*/ 	.short	(.L_57 - .L_56)
.L_56:
        /*0cc4*/ 	.word	0x00000008
.L_57:


//--------------------- .nv.callgraph             --------------------------
	.section	.nv.callgraph,"",@"SHT_CUDA_CALLGRAPH"
	.align	4
	.sectionentsize	8
	.align		4
        /*0000*/ 	.word	0x00000000
	.align		4
        /*0004*/ 	.word	0xffffffff
	.align		4
        /*0008*/ 	.word	index@(_ZN7cutlass13device_kernelINS_4gemm6kernel13GemmUniversalIN4cute5tupleIJiiiiEEENS1_10collective13CollectiveMmaINS1_35MainloopSm100TmaUmmaWarpSpecializedILi5ELi2ELi2ENS5_IJNS4_1CILi2EEENSA_ILi1EEESC_EEEEENS5_IJNSA_ILi256EEESF_NSA_ILi32EEEEEEfNS5_IJlSC_lEEEfSI_NS4_8TiledMMAINS4_8MMA_AtomIJNS4_23SM100_MMA_TF32_2x1SM_SSINS_10tfloat32_tESM_fLi256ELi256ELNS4_4UMMA5MajorE0ELSO_0ELNSN_7ScaleInE0ELSP_0EEEEEENS4_6LayoutINS5_IJSC_SC_SC_EEENS5_IJNSA_ILi0EEESU_SU_EEEEENS5_IJNS4_10UnderscoreESX_SX_EEEEENS4_18SM100_TMA_2SM_LOADENS4_14ComposedLayoutINS4_7SwizzleILi3ELi4ELi3EEENS4_18smem_ptr_flag_bitsILi32EEENSS_INS5_IJNSA_ILi8EEESG_EEENS5_IJSG_SC_EEEEEEEvNS4_8identityES10_S1A_vS1B_EENS_8epilogue10collective18CollectiveEpilogueINS1D_23Sm100TmaWarpSpecializedILi4ELi2ELi32ELb1ELb0EEEJNS5_IJNSA_ILi128EEESF_SG_EEENS5_IJNSS_IS1I_SC_EENSS_ISG_SC_EEEEEfSI_fSI_NS1D_6fusion15FusionCallbacksIS1H_NS1N_17LinearCombinationIffffLNS_15FloatRoundStyleE2EEES1J_S1M_JEEENS4_5SM1004TMEM4LOAD26SM100_TMEM_LOAD_32dp32b32xENS4_13SM90_TMA_LOADES1A_NS4_39AutoVectorizingCopyWithAssumedAlignmentILi128EEENS4_14SM90_TMA_STOREES1A_S1Z_S1Z_EEEvvEEEEvNT_6ParamsE)
	.align		4
        /*000c*/ 	.word	index@(__assertfail)
	.align		4
        /*0010*/ 	.word	0x00000000
	.align		4
        /*0014*/ 	.word	0xfffffffe
	.align		4
        /*0018*/ 	.word	0x00000000
	.align		4
        /*001c*/ 	.word	0xfffffffd
	.align		4
        /*0020*/ 	.word	0x00000000
	.align		4
        /*0024*/ 	.word	0xfffffffc


//--------------------- .nv.constant4             --------------------------
	.section	.nv.constant4,"a",@progbits
	.align	8
	.align		8
.nv.constant4:
        /*0000*/ 	.dword	__assertfail
	.align		8
        /*0008*/ 	.dword	__unnamed_1
	.align		8
        /*0010*/ 	.dword	__unnamed_2
	.align		8
        /*0018*/ 	.dword	_ZN40_INTERNAL_2a163026_4_k_cu_c07ea5d6_156204cuda3std3__45__cpo5beginE
	.align		8
        /*0020*/ 	.dword	_ZN40_INTERNAL_2a163026_4_k_cu_c07ea5d6_156204cuda3std3__45__cpo3endE
	.align		8
        /*0028*/ 	.dword	_ZN40_INTERNAL_2a163026_4_k_cu_c07ea5d6_156204cuda3std3__45__cpo6cbeginE
	.align		8
        /*0030*/ 	.dword	_ZN40_INTERNAL_2a163026_4_k_cu_c07ea5d6_156204cuda3std3__45__cpo4cendE
	.align		8
        /*0038*/ 	.dword	_ZN40_INTERNAL_2a163026_4_k_cu_c07ea5d6_156204cuda3std3__442_GLOBAL__N__2a163026_4_k_cu_c07ea5d6_156206ignoreE
	.align		8
        /*0040*/ 	.dword	_ZN40_INTERNAL_2a163026_4_k_cu_c07ea5d6_156204cuda3std3__419piecewise_constructE
	.align		8
        /*0048*/ 	.dword	_ZN40_INTERNAL_2a163026_4_k_cu_c07ea5d6_156204cuda3std3__48in_placeE
	.align		8
        /*0050*/ 	.dword	_ZN40_INTERNAL_2a163026_4_k_cu_c07ea5d6_156204cuda3std6ranges3__45__cpo4swapE
	.align		8
        /*0058*/ 	.dword	_ZN40_INTERNAL_2a163026_4_k_cu_c07ea5d6_156204cuda3std6ranges3__45__cpo9iter_moveE
	.align		8
        /*0060*/ 	.dword	_ZN40_INTERNAL_2a163026_4_k_cu_c07ea5d6_156204cute7productE
	.align		8
        /*0068*/ 	.dword	_ZN40_INTERNAL_2a163026_4_k_cu_c07ea5d6_156204cute1_E
	.align		8
        /*0070*/ 	.dword	$str$25
	.align		8
        /*0078*/ 	.dword	$str$26
	.align		8
        /*0080*/ 	.dword	$str$27
	.align		8
        /*0088*/ 	.dword	$str$28


//--------------------- .text._ZN7cutlass13device_kernelINS_4gemm6kernel13GemmUniversalIN4cute5tupleIJiiiiEEENS1_10collective13CollectiveMmaINS1_35MainloopSm100TmaUmmaWarpSpecializedILi5ELi2ELi2ENS5_IJNS4_1CILi2EEENSA_ILi1EEESC_EEEEENS5_IJNSA_ILi256EEESF_NSA_ILi32EEEEEEfNS5_IJlSC_lEEEfSI_NS4_8TiledMMAINS4_8MMA_AtomIJNS4_23SM100_MMA_TF32_2x1SM_SSINS_10tfloat32_tESM_fLi256ELi256ELNS4_4UMMA5MajorE0ELSO_0ELNSN_7ScaleInE0ELSP_0EEEEEENS4_6LayoutINS5_IJSC_SC_SC_EEENS5_IJNSA_ILi0EEESU_SU_EEEEENS5_IJNS4_10UnderscoreESX_SX_EEEEENS4_18SM100_TMA_2SM_LOADENS4_14ComposedLayoutINS4_7SwizzleILi3ELi4ELi3EEENS4_18smem_ptr_flag_bitsILi32EEENSS_INS5_IJNSA_ILi8EEESG_EEENS5_IJSG_SC_EEEEEEEvNS4_8identityES10_S1A_vS1B_EENS_8epilogue10collective18CollectiveEpilogueINS1D_23Sm100TmaWarpSpecializedILi4ELi2ELi32ELb1ELb0EEEJNS5_IJNSA_ILi128EEESF_SG_EEENS5_IJNSS_IS1I_SC_EENSS_ISG_SC_EEEEEfSI_fSI_NS1D_6fusion15FusionCallbacksIS1H_NS1N_17LinearCombinationIffffLNS_15FloatRoundStyleE2EEES1J_S1M_JEEENS4_5SM1004TMEM4LOAD26SM100_TMEM_LOAD_32dp32b32xENS4_13SM90_TMA_LOADES1A_NS4_39AutoVectorizingCopyWithAssumedAlignmentILi128EEENS4_14SM90_TMA_STOREES1A_S1Z_S1Z_EEEvvEEEEvNT_6ParamsE --------------------------
	.section	.text._ZN7cutlass13device_kernelINS_4gemm6kernel13GemmUniversalIN4cute5tupleIJiiiiEEENS1_10collective13CollectiveMmaINS1_35MainloopSm100TmaUmmaWarpSpecializedILi5ELi2ELi2ENS5_IJNS4_1CILi2EEENSA_ILi1EEESC_EEEEENS5_IJNSA_ILi256EEESF_NSA_ILi32EEEEEEfNS5_IJlSC_lEEEfSI_NS4_8TiledMMAINS4_8MMA_AtomIJNS4_23SM100_MMA_TF32_2x1SM_SSINS_10tfloat32_tESM_fLi256ELi256ELNS4_4UMMA5MajorE0ELSO_0ELNSN_7ScaleInE0ELSP_0EEEEEENS4_6LayoutINS5_IJSC_SC_SC_EEENS5_IJNSA_ILi0EEESU_SU_EEEEENS5_IJNS4_10UnderscoreESX_SX_EEEEENS4_18SM100_TMA_2SM_LOADENS4_14ComposedLayoutINS4_7SwizzleILi3ELi4ELi3EEENS4_18smem_ptr_flag_bitsILi32EEENSS_INS5_IJNSA_ILi8EEESG_EEENS5_IJSG_SC_EEEEEEEvNS4_8identityES10_S1A_vS1B_EENS_8epilogue10collective18CollectiveEpilogueINS1D_23Sm100TmaWarpSpecializedILi4ELi2ELi32ELb1ELb0EEEJNS5_IJNSA_ILi128EEESF_SG_EEENS5_IJNSS_IS1I_SC_EENSS_ISG_SC_EEEEEfSI_fSI_NS1D_6fusion15FusionCallbacksIS1H_NS1N_17LinearCombinationIffffLNS_15FloatRoundStyleE2EEES1J_S1M_JEEENS4_5SM1004TMEM4LOAD26SM100_TMEM_LOAD_32dp32b32xENS4_13SM90_TMA_LOADES1A_NS4_39AutoVectorizingCopyWithAssumedAlignmentILi128EEENS4_14SM90_TMA_STOREES1A_S1Z_S1Z_EEEvvEEEEvNT_6ParamsE,"ax",@progbits
	.align	128
.text._ZN7cutlass13device_kernelINS_4gemm6kernel13GemmUniversalIN4cute5tupleIJiiiiEEENS1_10collective13CollectiveMmaINS1_35MainloopSm100TmaUmmaWarpSpecializedILi5ELi2ELi2ENS5_IJNS4_1CILi2EEENSA_ILi1EEESC_EEEEENS5_IJNSA_ILi256EEESF_NSA_ILi32EEEEEEfNS5_IJlSC_lEEEfSI_NS4_8TiledMMAINS4_8MMA_AtomIJNS4_23SM100_MMA_TF32_2x1SM_SSINS_10tfloat32_tESM_fLi256ELi256ELNS4_4UMMA5MajorE0ELSO_0ELNSN_7ScaleInE0ELSP_0EEEEEENS4_6LayoutINS5_IJSC_SC_SC_EEENS5_IJNSA_ILi0EEESU_SU_EEEEENS5_IJNS4_10UnderscoreESX_SX_EEEEENS4_18SM100_TMA_2SM_LOADENS4_14ComposedLayoutINS4_7SwizzleILi3ELi4ELi3EEENS4_18smem_ptr_flag_bitsILi32EEENSS_INS5_IJNSA_ILi8EEESG_EEENS5_IJSG_SC_EEEEEEEvNS4_8identityES10_S1A_vS1B_EENS_8epilogue10collective18CollectiveEpilogueINS1D_23Sm100TmaWarpSpecializedILi4ELi2ELi32ELb1ELb0EEEJNS5_IJNSA_ILi128EEESF_SG_EEENS5_IJNSS_IS1I_SC_EENSS_ISG_SC_EEEEEfSI_fSI_NS1D_6fusion15FusionCallbacksIS1H_NS1N_17LinearCombinationIffffLNS_15FloatRoundStyleE2EEES1J_S1M_JEEENS4_5SM1004TMEM4LOAD26SM100_TMEM_LOAD_32dp32b32xENS4_13SM90_TMA_LOADES1A_NS4_39AutoVectorizingCopyWithAssumedAlignmentILi128EEENS4_14SM90_TMA_STOREES1A_S1Z_S1Z_EEEvvEEEEvNT_6ParamsE:
        .type           _ZN7cutlass13device_kernelINS_4gemm6kernel13GemmUniversalIN4cute5tupleIJiiiiEEENS1_10collective13CollectiveMmaINS1_35MainloopSm100TmaUmmaWarpSpecializedILi5ELi2ELi2ENS5_IJNS4_1CILi2EEENSA_ILi1EEESC_EEEEENS5_IJNSA_ILi256EEESF_NSA_ILi32EEEEEEfNS5_IJlSC_lEEEfSI_NS4_8TiledMMAINS4_8MMA_AtomIJNS4_23SM100_MMA_TF32_2x1SM_SSINS_10tfloat32_tESM_fLi256ELi256ELNS4_4UMMA5MajorE0ELSO_0ELNSN_7ScaleInE0ELSP_0EEEEEENS4_6LayoutINS5_IJSC_SC_SC_EEENS5_IJNSA_ILi0EEESU_SU_EEEEENS5_IJNS4_10UnderscoreESX_SX_EEEEENS4_18SM100_TMA_2SM_LOADENS4_14ComposedLayoutINS4_7SwizzleILi3ELi4ELi3EEENS4_18smem_ptr_flag_bitsILi32EEENSS_INS5_IJNSA_ILi8EEESG_EEENS5_IJSG_SC_EEEEEEEvNS4_8identityES10_S1A_vS1B_EENS_8epilogue10collective18CollectiveEpilogueINS1D_23Sm100TmaWarpSpecializedILi4ELi2ELi32ELb1ELb0EEEJNS5_IJNSA_ILi128EEESF_SG_EEENS5_IJNSS_IS1I_SC_EENSS_ISG_SC_EEEEEfSI_fSI_NS1D_6fusion15FusionCallbacksIS1H_NS1N_17LinearCombinationIffffLNS_15FloatRoundStyleE2EEES1J_S1M_JEEENS4_5SM1004TMEM4LOAD26SM100_TMEM_LOAD_32dp32b32xENS4_13SM90_TMA_LOADES1A_NS4_39AutoVectorizingCopyWithAssumedAlignmentILi128EEENS4_14SM90_TMA_STOREES1A_S1Z_S1Z_EEEvvEEEEvNT_6ParamsE,@function
        .size           _ZN7cutlass13device_kernelINS_4gemm6kernel13GemmUniversalIN4cute5tupleIJiiiiEEENS1_10collective13CollectiveMmaINS1_35MainloopSm100TmaUmmaWarpSpecializedILi5ELi2ELi2ENS5_IJNS4_1CILi2EEENSA_ILi1EEESC_EEEEENS5_IJNSA_ILi256EEESF_NSA_ILi32EEEEEEfNS5_IJlSC_lEEEfSI_NS4_8TiledMMAINS4_8MMA_AtomIJNS4_23SM100_MMA_TF32_2x1SM_SSINS_10tfloat32_tESM_fLi256ELi256ELNS4_4UMMA5MajorE0ELSO_0ELNSN_7ScaleInE0ELSP_0EEEEEENS4_6LayoutINS5_IJSC_SC_SC_EEENS5_IJNSA_ILi0EEESU_SU_EEEEENS5_IJNS4_10UnderscoreESX_SX_EEEEENS4_18SM100_TMA_2SM_LOADENS4_14ComposedLayoutINS4_7SwizzleILi3ELi4ELi3EEENS4_18smem_ptr_flag_bitsILi32EEENSS_INS5_IJNSA_ILi8EEESG_EEENS5_IJSG_SC_EEEEEEEvNS4_8identityES10_S1A_vS1B_EENS_8epilogue10collective18CollectiveEpilogueINS1D_23Sm100TmaWarpSpecializedILi4ELi2ELi32ELb1ELb0EEEJNS5_IJNSA_ILi128EEESF_SG_EEENS5_IJNSS_IS1I_SC_EENSS_ISG_SC_EEEEEfSI_fSI_NS1D_6fusion15FusionCallbacksIS1H_NS1N_17LinearCombinationIffffLNS_15FloatRoundStyleE2EEES1J_S1M_JEEENS4_5SM1004TMEM4LOAD26SM100_TMEM_LOAD_32dp32b32xENS4_13SM90_TMA_LOADES1A_NS4_39AutoVectorizingCopyWithAssumedAlignmentILi128EEENS4_14SM90_TMA_STOREES1A_S1Z_S1Z_EEEvvEEEEvNT_6ParamsE,(.L_x_238 - _ZN7cutlass13device_kernelINS_4gemm6kernel13GemmUniversalIN4cute5tupleIJiiiiEEENS1_10collective13CollectiveMmaINS1_35MainloopSm100TmaUmmaWarpSpecializedILi5ELi2ELi2ENS5_IJNS4_1CILi2EEENSA_ILi1EEESC_EEEEENS5_IJNSA_ILi256EEESF_NSA_ILi32EEEEEEfNS5_IJlSC_lEEEfSI_NS4_8TiledMMAINS4_8MMA_AtomIJNS4_23SM100_MMA_TF32_2x1SM_SSINS_10tfloat32_tESM_fLi256ELi256ELNS4_4UMMA5MajorE0ELSO_0ELNSN_7ScaleInE0ELSP_0EEEEEENS4_6LayoutINS5_IJSC_SC_SC_EEENS5_IJNSA_ILi0EEESU_SU_EEEEENS5_IJNS4_10UnderscoreESX_SX_EEEEENS4_18SM100_TMA_2SM_LOADENS4_14ComposedLayoutINS4_7SwizzleILi3ELi4ELi3EEENS4_18smem_ptr_flag_bitsILi32EEENSS_INS5_IJNSA_ILi8EEESG_EEENS5_IJSG_SC_EEEEEEEvNS4_8identityES10_S1A_vS1B_EENS_8epilogue10collective18CollectiveEpilogueINS1D_23Sm100TmaWarpSpecializedILi4ELi2ELi32ELb1ELb0EEEJNS5_IJNSA_ILi128EEESF_SG_EEENS5_IJNSS_IS1I_SC_EENSS_ISG_SC_EEEEEfSI_fSI_NS1D_6fusion15FusionCallbacksIS1H_NS1N_17LinearCombinationIffffLNS_15FloatRoundStyleE2EEES1J_S1M_JEEENS4_5SM1004TMEM4LOAD26SM100_TMEM_LOAD_32dp32b32xENS4_13SM90_TMA_LOADES1A_NS4_39AutoVectorizingCopyWithAssumedAlignmentILi128EEENS4_14SM90_TMA_STOREES1A_S1Z_S1Z_EEEvvEEEEvNT_6ParamsE)
        .other          _ZN7cutlass13device_kernelINS_4gemm6kernel13GemmUniversalIN4cute5tupleIJiiiiEEENS1_10collective13CollectiveMmaINS1_35MainloopSm100TmaUmmaWarpSpecializedILi5ELi2ELi2ENS5_IJNS4_1CILi2EEENSA_ILi1EEESC_EEEEENS5_IJNSA_ILi256EEESF_NSA_ILi32EEEEEEfNS5_IJlSC_lEEEfSI_NS4_8TiledMMAINS4_8MMA_AtomIJNS4_23SM100_MMA_TF32_2x1SM_SSINS_10tfloat32_tESM_fLi256ELi256ELNS4_4UMMA5MajorE0ELSO_0ELNSN_7ScaleInE0ELSP_0EEEEEENS4_6LayoutINS5_IJSC_SC_SC_EEENS5_IJNSA_ILi0EEESU_SU_EEEEENS5_IJNS4_10UnderscoreESX_SX_EEEEENS4_18SM100_TMA_2SM_LOADENS4_14ComposedLayoutINS4_7SwizzleILi3ELi4ELi3EEENS4_18smem_ptr_flag_bitsILi32EEENSS_INS5_IJNSA_ILi8EEESG_EEENS5_IJSG_SC_EEEEEEEvNS4_8identityES10_S1A_vS1B_EENS_8epilogue10collective18CollectiveEpilogueINS1D_23Sm100TmaWarpSpecializedILi4ELi2ELi32ELb1ELb0EEEJNS5_IJNSA_ILi128EEESF_SG_EEENS5_IJNSS_IS1I_SC_EENSS_ISG_SC_EEEEEfSI_fSI_NS1D_6fusion15FusionCallbacksIS1H_NS1N_17LinearCombinationIffffLNS_15FloatRoundStyleE2EEES1J_S1M_JEEENS4_5SM1004TMEM4LOAD26SM100_TMEM_LOAD_32dp32b32xENS4_13SM90_TMA_LOADES1A_NS4_39AutoVectorizingCopyWithAssumedAlignmentILi128EEENS4_14SM90_TMA_STOREES1A_S1Z_S1Z_EEEvvEEEEvNT_6ParamsE,@"STO_CUDA_ENTRY STV_DEFAULT"
_ZN7cutlass13device_kernelINS_4gemm6kernel13GemmUniversalIN4cute5tupleIJiiiiEEENS1_10collective13CollectiveMmaINS1_35MainloopSm100TmaUmmaWarpSpecializedILi5ELi2ELi2ENS5_IJNS4_1CILi2EEENSA_ILi1EEESC_EEEEENS5_IJNSA_ILi256EEESF_NSA_ILi32EEEEEEfNS5_IJlSC_lEEEfSI_NS4_8TiledMMAINS4_8MMA_AtomIJNS4_23SM100_MMA_TF32_2x1SM_SSINS_10tfloat32_tESM_fLi256ELi256ELNS4_4UMMA5MajorE0ELSO_0ELNSN_7ScaleInE0ELSP_0EEEEEENS4_6LayoutINS5_IJSC_SC_SC_EEENS5_IJNSA_ILi0EEESU_SU_EEEEENS5_IJNS4_10UnderscoreESX_SX_EEEEENS4_18SM100_TMA_2SM_LOADENS4_14ComposedLayoutINS4_7SwizzleILi3ELi4ELi3EEENS4_18smem_ptr_flag_bitsILi32EEENSS_INS5_IJNSA_ILi8EEESG_EEENS5_IJSG_SC_EEEEEEEvNS4_8identityES10_S1A_vS1B_EENS_8epilogue10collective18CollectiveEpilogueINS1D_23Sm100TmaWarpSpecializedILi4ELi2ELi32ELb1ELb0EEEJNS5_IJNSA_ILi128EEESF_SG_EEENS5_IJNSS_IS1I_SC_EENSS_ISG_SC_EEEEEfSI_fSI_NS1D_6fusion15FusionCallbacksIS1H_NS1N_17LinearCombinationIffffLNS_15FloatRoundStyleE2EEES1J_S1M_JEEENS4_5SM1004TMEM4LOAD26SM100_TMEM_LOAD_32dp32b32xENS4_13SM90_TMA_LOADES1A_NS4_39AutoVectorizingCopyWithAssumedAlignmentILi128EEENS4_14SM90_TMA_STOREES1A_S1Z_S1Z_EEEvvEEEEvNT_6ParamsE:
[----:B------:R-:W1:Y:S01]  /*0000*/  LDC R1, c[0x0][0x37c] ;  /* 0x0000df00ff017b82 */ /* 0x000e620000000800 */
[----:B------:R-:W2:Y:S01]  /*0010*/  S2R R127, SR_TID.X ;  /* 0x00000000007f7919 */ /* 0x000ea20000002100 */
[----:B------:R-:W3:Y:S06]  /*0020*/  LDCU.64 UR6, c[0x0][0x890] ;  /* 0x00011200ff0677ac */ /* 0x000eec0008000a00 */
[----:B------:R-:W4:Y:S01]  /*0030*/  S2UR UR37, SR_CgaCtaId ;  /* 0x00000000002579c3 */ /* 0x000f220000008800 */
[----:B------:R-:W-:Y:S02]  /*0040*/  PRMT R51, RZ, 0x7610, R51 ;  /* 0x00007610ff337816 */ /* 0x000fe40000000033 */
[----:B------:R-:W-:Y:S01]  /*0050*/  ELECT P1, URZ, PT ;  /* 0x0000000000ff782f */ /* 0x000fe20003820000 */
[----:B------:R-:W1:Y:S01]  /*0060*/  LDCU.64 UR46, c[0x0][0x358] ;  /* 0x00006b00ff2e77ac */ /* 0x000e620008000a00 */
[----:B---3--:R-:W-:-:S04]  /*0070*/  UISETP.NE.U32.AND UP0, UPT, UR6, URZ, UPT ;  /* 0x000000ff0600728c */ /* 0x008fc8000bf05070 */
[----:B------:R-:W-:Y:S02]  /*0080*/  UISETP.NE.AND.EX UP0, UPT, UR7, URZ, UPT, UP0 ;  /* 0x000000ff0700728c */ /* 0x000fe4000bf05300 */
[----:B----4-:R-:W-:Y:S02]  /*0090*/  ULOP3.LUT UR5, UR37, 0x1, URZ, 0xc0, !UPT ;  /* 0x0000000125057892 */ /* 0x010fe4000f8ec0ff */
[----:B------:R-:W-:Y:S01]  /*00a0*/  ULOP3.LUT UR4, UR37, 0x1, URZ, 0x3c, !UPT ;  /* 0x0000000125047892 */ /* 0x000fe2000f8e3cff */
[----:B--2---:R-:W-:-:S05]  /*00b0*/  SHF.R.U32.HI R120, RZ, 0x5, R127 ;  /* 0x00000005ff787819 */ /* 0x004fca000001167f */
[----:B------:R-:W2:Y:S02]  /*00c0*/  SHFL.IDX PT, R0, R120, RZ, 0x1f ;  /* 0x00001fff78007589 */ /* 0x000ea400000e0000 */
[----:B--2---:R-:W-:Y:S01]  /*00d0*/  R2UR UR10, R0 ;  /* 0x00000000000a72ca */ /* 0x004fe200000e0000 */
[----:B-1----:R-:W-:-:S14]  /*00e0*/  BRA.U UP0, `(.L_x_0) ;  /* 0x00000001002c7547 */ /* 0x002fdc000b800000 */
[----:B------:R-:W1:Y:S02]  /*00f0*/  LDCU.64 UR8, c[0x0][0x888] ;  /* 0x00011100ff0877ac */ /* 0x000e640008000a00 */
[----:B-1----:R-:W-:-:S04]  /*0100*/  UISETP.NE.U32.AND UP0, UPT, UR8, URZ, UPT ;  /* 0x000000ff0800728c */ /* 0x002fc8000bf05070 */
[----:B------:R-:W-:-:S09]  /*0110*/  UISETP.NE.AND.EX UP0, UPT, UR9, URZ, UPT, UP0 ;  /* 0x000000ff0900728c */ /* 0x000fd2000bf05300 */
[----:B------:R-:W-:Y:S05]  /*0120*/  BRA.U !UP0, `(.L_x_1) ;  /* 0x0000000108107547 */ /* 0x000fea000b800000 */
[----:B------:R-:W1:Y:S02]  /*0130*/  LDC.64 R2, c[0x0][0x888] ;  /* 0x00022200ff027b82 */ /* 0x000e640000000a00 */
[----:B-1----:R1:W5:Y:S01]  /*0140*/  LDG.E R50, desc[UR46][R2.64] ;  /* 0x0000002e02327981 */ /* 0x002362000c1e1900 */
[----:B------:R-:W-:Y:S01]  /*0150*/  HFMA2 R51, -RZ, RZ, 0, 5.9604644775390625e-08 ;  /* 0x00000001ff337431 */ /* 0x000fe200000001ff */
[----:B------:R-:W-:Y:S05]  /*0160*/  BRA `(.L_x_0) ;  /* 0x00000000000c7947 */ /* 0x000fea0003800000 */
.L_x_1:
[----:B------:R-:W1:Y:S01]  /*0170*/  LDCU UR8, c[0x0][0x880] ;  /* 0x00011000ff0877ac */ /* 0x000e620008000800 */
[----:B------:R-:W-:Y:S01]  /*0180*/  HFMA2 R51, -RZ, RZ, 0, 5.9604644775390625e-08 ;  /* 0x00000001ff337431 */ /* 0x000fe200000001ff */
[----:B-1----:R-:W-:-:S07]  /*0190*/  MOV R50, UR8 ;  /* 0x0000000800327c02 */ /* 0x002fce0008000f00 */
.L_x_0:
[----:B------:R-:W2:Y:S02]  /*01a0*/  LDCU.64 UR8, c[0x0][0x8b0] ;  /* 0x00011600ff0877ac */ /* 0x000ea40008000a00 */
[----:B--2---:R-:W-:-:S04]  /*01b0*/  UISETP.NE.U32.AND UP0, UPT, UR8, URZ, UPT ;  /* 0x000000ff0800728c */ /* 0x004fc8000bf05070 */
[----:B------:R-:W-:-:S09]  /*01c0*/  UISETP.NE.AND.EX UP0, UPT, UR9, URZ, UPT, UP0 ;  /* 0x000000ff0900728c */ /* 0x000fd2000bf05300 */
[----:B------:R-:W-:Y:S05]  /*01d0*/  BRA.U UP0, `(.L_x_2) ;  /* 0x0000000100247547 */ /* 0x000fea000b800000 */
[----:B------:R-:W2:Y:S02]  /*01e0*/  LDCU.64 UR8, c[0x0][0x8a8] ;  /* 0x00011500ff0877ac */ /* 0x000ea40008000a00 */
[----:B--2---:R-:W-:-:S04]  /*01f0*/  UISETP.NE.U32.AND UP0, UPT, UR8, URZ, UPT ;  /* 0x000000ff0800728c */ /* 0x004fc8000bf05070 */
[----:B------:R-:W-:-:S09]  /*0200*/  UISETP.NE.AND.EX UP0, UPT, UR9, URZ, UPT, UP0 ;  /* 0x000000ff0900728c */ /* 0x000fd2000bf05300 */
[----:B------:R-:W-:Y:S05]  /*0210*/  BRA.U !UP0, `(.L_x_3) ;  /* 0x00000001080c7547 */ /* 0x000fea000b800000 */
[----:B------:R-:W2:Y:S02]  /*0220*/  LDC.64 R46, c[0x0][0x8a8] ;  /* 0x00022a00ff2e7b82 */ /* 0x000ea40000000a00 */
[----:B--2---:R2:W5:Y:S01]  /*0230*/  LDG.E R46, desc[UR46][R46.64] ;  /* 0x0000002e2e2e7981 */ /* 0x004562000c1e1900 */
[----:B------:R-:W-:Y:S05]  /*0240*/  BRA `(.L_x_2) ;  /* 0x0000000000087947 */ /* 0x000fea0003800000 */
.L_x_3:
[----:B------:R-:W2:Y:S02]  /*0250*/  LDCU UR8, c[0x0][0x8a0] ;  /* 0x00011400ff0877ac */ /* 0x000ea40008000800 */
[----:B--2---:R-:W-:Y:S02]  /*0260*/  MOV R46, UR8 ;  /* 0x00000008002e7c02 */ /* 0x004fe40008000f00 */
.L_x_2:
[----:B------:R-:W-:Y:S01]  /*0270*/  IMAD.U32 R0, RZ, RZ, UR10 ;  /* 0x0000000aff007e24 */ /* 0x000fe2000f8e00ff */
[----:B------:R-:W-:Y:S04]  /*0280*/  BSSY.RECONVERGENT B0, `(.L_x_4) ;  /* 0x000000c000007945 */ /* 0x000fe80003800200 */
[C---:B------:R-:W-:Y:S02]  /*0290*/  ISETP.NE.OR P2, PT, R0.reuse, 0x1, !P1 ;  /* 0x000000010000780c */ /* 0x040fe40004f45670 */
[----:B------:R-:W-:-:S11]  /*02a0*/  ISETP.NE.OR P0, PT, R0, 0x3, !P1 ;  /* 0x000000030000780c */ /* 0x000fd60004f05670 */
[----:B------:R-:W-:Y:S05]  /*02b0*/  @P2 BRA `(.L_x_5) ;  /* 0x0000000000202947 */ /* 0x000fea0003800000 */
[----:B------:R-:W3:Y:S02]  /*02c0*/  LDCU.64 UR8, c[0x0][0x348] ;  /* 0x00006900ff0877ac */ /* 0x000ee40008000a00 */
[----:B---3--:R-:W-:Y:S02]  /*02d0*/  UIADD3 UR12, UP1, UPT, UR8, 0x80, URZ ;  /* 0x00000080080c7890 */ /* 0x008fe4000ff3e0ff */
[----:B------:R-:W-:Y:S02]  /*02e0*/  UIADD3 UR8, UP0, UPT, UR8, 0x180, URZ ;  /* 0x0000018008087890 */ /* 0x000fe4000ff1e0ff */
[----:B------:R-:W-:Y:S02]  /*02f0*/  UIADD3.X UR13, UPT, UPT, URZ, UR9, URZ, UP1, !UPT ;  /* 0x00000009ff0d7290 */ /* 0x000fe40008ffe4ff */
[----:B------:R-:W-:-:S07]  /*0300*/  UIADD3.X UR9, UPT, UPT, URZ, UR9, URZ, UP0, !UPT ;  /* 0x00000009ff097290 */ /* 0x000fce00087fe4ff */
[----:B------:R3:W-:Y:S02]  /*0310*/  UTMACCTL.PF [UR12] ;  /* 0x000000000c0079b9 */ /* 0x0007e40008040000 */
[----:B------:R3:W-:Y:S02]  /*0320*/  UTMACCTL.PF [UR8] ;  /* 0x00000000080079b9 */ /* 0x0007e40008040000 */
[----:B---3--:R-:W-:Y:S01]  /*0330*/  NOP ;  /* 0x0000000000007918 */ /* 0x008fe20000000000 */
.L_x_5:
[----:B------:R-:W-:Y:S05]  /*0340*/  BSYNC.RECONVERGENT B0 ;  /* 0x0000000000007941 */ /* 0x000fea0003800200 */
.L_x_4:
[----:B------:R-:W-:Y:S04]  /*0350*/  BSSY.RECONVERGENT B0, `(.L_x_6) ;  /* 0x000000a000007945 */ /* 0x000fe80003800200 */
        /* <DEDUP_REMOVED lines=9> */
.L_x_7:
[----:B------:R-:W-:Y:S05]  /*03f0*/  BSYNC.RECONVERGENT B0 ;  /* 0x0000000000007941 */ /* 0x000fea0003800200 */
.L_x_6:
[----:B------:R-:W3:Y:S01]  /*0400*/  LDCU.64 UR8, c[0x0][0x888] ;  /* 0x00011100ff0877ac */ /* 0x000ee20008000a00 */
[----:B------:R-:W-:Y:S02]  /*0410*/  UISETP.EQ.U32.AND UP1, UPT, UR6, URZ, UPT ;  /* 0x000000ff0600728c */ /* 0x000fe4000bf22070 */
[----:B------:R-:W-:Y:S02]  /*0420*/  UPLOP3.LUT UP5, UPT, UPT, UPT, UPT, 0x80, 0x8 ;  /* 0x000000000008789c */ /* 0x000fe40003faf070 */
[----:B---3--:R-:W-:-:S04]  /*0430*/  UISETP.NE.U32.AND UP0, UPT, UR8, URZ, UPT ;  /* 0x000000ff0800728c */ /* 0x008fc8000bf05070 */
[----:B------:R-:W-:-:S04]  /*0440*/  UISETP.NE.AND.EX UP0, UPT, UR9, URZ, UPT, UP0 ;  /* 0x000000ff0900728c */ /* 0x000fc8000bf05300 */
[----:B------:R-:W-:-:S04]  /*0450*/  UISETP.EQ.OR.EX UP2, UPT, UR7, URZ, !UP0, UP1 ;  /* 0x000000ff0700728c */ /* 0x000fc8000c742710 */
[----:B------:R-:W-:-:S05]  /*0460*/  UP2UR UR50, UPR, URZ, 0x4 ;  /* 0x00000004ff327883 */ /* 0x000fca0008000000 */
[----:B------:R-:W-:Y:S07]  /*0470*/  BRA.U !UP2, `(.L_x_8) ;  /* 0x000000010a207547 */ /* 0x000fee000b800000 */
[----:B------:R-:W-:Y:S01]  /*0480*/  UISETP.NE.U32.AND UP2, UPT, UR6, URZ, UPT ;  /* 0x000000ff0600728c */ /* 0x000fe2000bf45070 */
[----:B-----5:R-:W-:Y:S01]  /*0490*/  FSETP.NEU.AND P0, PT, R50, RZ, PT ;  /* 0x000000ff3200720b */ /* 0x020fe20003f0d000 */
[----:B------:R-:W-:Y:S02]  /*04a0*/  USEL UR6, URZ, 0xffffffff, UP0 ;  /* 0xffffffffff067887 */ /* 0x000fe40008000000 */
[----:B------:R-:W-:-:S10]  /*04b0*/  UISETP.NE.AND.EX UP2, UPT, UR7, URZ, UPT, UP2 ;  /* 0x000000ff0700728c */ /* 0x000fd4000bf45320 */
[----:B------:R-:W-:Y:S01]  /*04c0*/  VOTEU.ANY UP1, P0 ;  /* 0x0000000000ff7886 */ /* 0x000fe20000020100 */
[----:B------:R-:W-:-:S04]  /*04d0*/  @!UP2 USEL UR6, URZ, 0xffffffff, UP1 ;  /* 0xffffffffff06a887 */ /* 0x000fc80008800000 */
[----:B------:R-:W-:-:S04]  /*04e0*/  ULOP3.LUT UR6, UR6, 0x1, URZ, 0xc0, !UPT ;  /* 0x0000000106067892 */ /* 0x000fc8000f8ec0ff */
[----:B------:R-:W-:-:S11]  /*04f0*/  UISETP.NE.U32.AND UP5, UPT, UR6, 0x1, UPT ;  /* 0x000000010600788c */ /* 0x000fd6000bfa5070 */
.L_x_8:
[----:B------:R-:W3:Y:S01]  /*0500*/  SHFL.IDX PT, R0, R120, RZ, 0x1f ;  /* 0x00001fff78007589 */ /* 0x000ee200000e0000 */
[----:B------:R-:W-:-:S04]  /*0510*/  UISETP.NE.AND UP1, UPT, UR10, 0x2, UPT ;  /* 0x000000020a00788c */ /* 0x000fc8000bf25270 */
[----:B------:R-:W-:Y:S02]  /*0520*/  UISETP.EQ.AND UP2, UPT, UR5, URZ, !UP1 ;  /* 0x000000ff0500728c */ /* 0x000fe4000cf42270 */
[----:B------:R-:W-:-:S04]  /*0530*/  USEL UR6, URZ, 0x1, UP1 ;  /* 0x00000001ff067887 */ /* 0x000fc80008800000 */
[----:B------:R-:W-:Y:S02]  /*0540*/  PLOP3.LUT P5, PT, P1, PT, UP2, 0x80, 0x8 ;  /* 0x000000000008781c */ /* 0x000fe40000faf028 */
[----:B---3--:R-:W-:-:S13]  /*0550*/  ISETP.NE.AND P0, PT, R0, RZ, PT ;  /* 0x000000ff0000720c */ /* 0x008fda0003f05270 */
[----:B------:R-:W-:Y:S05]  /*0560*/  @P0 BRA `(.L_x_9) ;  /* 0x00000000004c0947 */ /* 0x000fea0003800000 */
[----:B------:R-:W-:Y:S01]  /*0570*/  UMOV UR8, 0x400 ;  /* 0x0000040000087882 */ /* 0x000fe20000000000 */
[----:B------:R-:W-:Y:S01]  /*0580*/  UMOV UR7, 0x1 ;  /* 0x0000000100077882 */ /* 0x000fe20000000000 */
[----:B------:R-:W-:Y:S02]  /*0590*/  ULEA UR8, UR37, UR8, 0x18 ;  /* 0x0000000825087291 */ /* 0x000fe4000f8ec0ff */
[----:B------:R-:W-:-:S04]  /*05a0*/  UIADD3 UR12, UPT, UPT, -UR7, 0x100000, URZ ;  /* 0x00100000070c7890 */ /* 0x000fc8000fffe1ff */
[----:B------:R-:W-:Y:S02]  /*05b0*/  USHF.L.U32 UR13, UR12, 0xb, URZ ;  /* 0x0000000b0c0d7899 */ /* 0x000fe400080006ff */
[----:B------:R-:W-:Y:S01]  /*05c0*/  USHF.L.U32 UR12, UR12, 0x1, URZ ;  /* 0x000000010c0c7899 */ /* 0x000fe200080006ff */
[----:B------:R-:W-:Y:S01]  /*05d0*/  ELECT P0, URZ, PT ;  /* 0x0000000000ff782f */ /* 0x000fe20003800000 */
[----:B------:R-:W3:Y:S10]  /*05e0*/  FENCE.VIEW.ASYNC.S ;  /* 0x00000000000073c6 */ /* 0x000ef40000000000 */
[----:B---3--:R3:W4:Y:S01]  /*05f0*/  SYNCS.EXCH.64 URZ, [UR8], UR12 ;  /* 0x0000000c08ff75b2 */ /* 0x0087220008000100 */
[----:B------:R3:W1:Y:S01]  /*0600*/  SYNCS.EXCH.64 URZ, [UR8+0x28], UR12 ;  /* 0x0000280c08ff75b2 */ /* 0x0006620008000100 */
        /* <DEDUP_REMOVED lines=8> */
[----:B------:R-:W-:Y:S01]  /*0690*/  NOP ;  /* 0x0000000000007918 */ /* 0x000fe20000000000 */
.L_x_9:
[----:B------:R-:W2:Y:S01]  /*06a0*/  SHFL.IDX PT, R0, R120, RZ, 0x1f ;  /* 0x00001fff78007589 */ /* 0x000ea200000e0000 */
[----:B------:R-:W-:Y:S01]  /*06b0*/  NOP ;  /* 0x0000000000007918 */ /* 0x000fe20000000000 */
[----:B--2---:R-:W-:-:S13]  /*06c0*/  ISETP.NE.AND P0, PT, R0, 0x1, PT ;  /* 0x000000010000780c */ /* 0x004fda0003f05270 */
[----:B------:R-:W-:Y:S05]  /*06d0*/  @P0 BRA `(.L_x_10) ;  /* 0x0000000000540947 */ /* 0x000fea0003800000 */
[----:B------:R-:W-:Y:S01]  /*06e0*/  UMOV UR9, 0x400 ;  /* 0x0000040000097882 */ /* 0x000fe20000000000 */
[----:B---3--:R-:W-:Y:S01]  /*06f0*/  UMOV UR8, 0x20 ;  /* 0x0000002000087882 */ /* 0x008fe20000000000 */
[----:B------:R-:W-:Y:S01]  /*0700*/  UMOV UR7, 0x80 ;  /* 0x0000008000077882 */ /* 0x000fe20000000000 */
[----:B------:R-:W-:Y:S02]  /*0710*/  ULEA UR9, UR37, UR9, 0x18 ;  /* 0x0000000925097291 */ /* 0x000fe4000f8ec0ff */
[----:B------:R-:W-:-:S04]  /*0720*/  UIADD3 UR12, UPT, UPT, -UR8, 0x100000, URZ ;  /* 0x00100000080c7890 */ /* 0x000fc8000fffe1ff */
[----:B------:R-:W-:Y:S02]  /*0730*/  USHF.L.U32 UR13, UR12, 0xb, URZ ;  /* 0x0000000b0c0d7899 */ /* 0x000fe400080006ff */
[----:B------:R-:W-:Y:S02]  /*0740*/  USHF.L.U32 UR12, UR12, 0x1, URZ ;  /* 0x000000010c0c7899 */ /* 0x000fe400080006ff */
[----:B------:R-:W-:-:S04]  /*0750*/  UIADD3 UR14, UPT, UPT, -UR7, 0x100000, URZ ;  /* 0x00100000070e7890 */ /* 0x000fc8000fffe1ff */
[----:B------:R-:W-:Y:S02]  /*0760*/  USHF.L.U32 UR15, UR14, 0xb, URZ ;  /* 0x0000000b0e0f7899 */ /* 0x000fe400080006ff */
[----:B------:R-:W-:Y:S01]  /*0770*/  USHF.L.U32 UR14, UR14, 0x1, URZ ;  /* 0x000000010e0e7899 */ /* 0x000fe200080006ff */
[----:B------:R-:W-:Y:S01]  /*0780*/  ELECT P0, URZ, PT ;  /* 0x0000000000ff782f */ /* 0x000fe20003800000 */
[----:B------:R-:W2:Y:S02]  /*0790*/  FENCE.VIEW.ASYNC.S ;  /* 0x00000000000073c6 */ /* 0x000ea40000000000 */
[----:B--2---:R2:W3:Y:S08]  /*07a0*/  SYNCS.EXCH.64 URZ, [UR9+0x50], UR12 ;  /* 0x0000500c09ff75b2 */ /* 0x0044f00008000100 */
        /* <DEDUP_REMOVED lines=8> */
.L_x_10:
[----:B------:R-:W4:Y:S01]  /*0830*/  SHFL.IDX PT, R0, R120, RZ, 0x1f ;  /* 0x00001fff78007589 */ /* 0x000f2200000e0000 */
[----:B------:R-:W-:Y:S01]  /*0840*/  NOP ;  /* 0x0000000000007918 */ /* 0x000fe20000000000 */
[----:B----4-:R-:W-:-:S13]  /*0850*/  ISETP.NE.AND P0, PT, R0, 0x3, PT ;  /* 0x000000030000780c */ /* 0x010fda0003f05270 */
[----:B------:R-:W-:Y:S05]  /*0860*/  @P0 BRA `(.L_x_11) ;  /* 0x00000000002c0947 */ /* 0x000fea0003800000 */
[----:B---3--:R-:W-:Y:S01]  /*0870*/  UMOV UR8, 0x400 ;  /* 0x0000040000087882 */ /* 0x008fe20000000000 */
[----:B------:R-:W-:Y:S01]  /*0880*/  UMOV UR7, 0x20 ;  /* 0x0000002000077882 */ /* 0x000fe20000000000 */
[----:B------:R-:W-:Y:S02]  /*0890*/  ULEA UR8, UR37, UR8, 0x18 ;  /* 0x0000000825087291 */ /* 0x000fe4000f8ec0ff */
[----:B--2---:R-:W-:-:S04]  /*08a0*/  UIADD3 UR12, UPT, UPT, -UR7, 0x100000, URZ ;  /* 0x00100000070c7890 */ /* 0x004fc8000fffe1ff */
[----:B------:R-:W-:Y:S02]  /*08b0*/  USHF.L.U32 UR13, UR12, 0xb, URZ ;  /* 0x0000000b0c0d7899 */ /* 0x000fe400080006ff */
[----:B------:R-:W-:Y:S01]  /*08c0*/  USHF.L.U32 UR12, UR12, 0x1, URZ ;  /* 0x000000010c0c7899 */ /* 0x000fe200080006ff */
[----:B------:R-:W-:Y:S01]  /*08d0*/  ELECT P0, URZ, PT ;  /* 0x0000000000ff782f */ /* 0x000fe20003800000 */
[----:B------:R-:W2:Y:S10]  /*08e0*/  FENCE.VIEW.ASYNC.S ;  /* 0x00000000000073c6 */ /* 0x000eb40000000000 */
[----:B--2---:R4:W2:Y:S01]  /*08f0*/  SYNCS.EXCH.64 URZ, [UR8+0x90], UR12 ;  /* 0x0000900c08ff75b2 */ /* 0x0048a20008000100 */
[----:B------:R4:W3:Y:S02]  /*0900*/  SYNCS.EXCH.64 URZ, [UR8+0x98], UR12 ;  /* 0x0000980c08ff75b2 */ /* 0x0008e40008000100 */
[----:B----4-:R-:W-:Y:S01]  /*0910*/  NOP ;  /* 0x0000000000007918 */ /* 0x010fe20000000000 */
.L_x_11:
[----:B------:R-:W4:Y:S01]  /*0920*/  SHFL.IDX PT, R0, R120, RZ, 0x1f ;  /* 0x00001fff78007589 */ /* 0x000f2200000e0000 */
[----:B------:R-:W-:Y:S01]  /*0930*/  NOP ;  /* 0x0000000000007918 */ /* 0x000fe20000000000 */
[----:B----4-:R-:W-:-:S13]  /*0940*/  ISETP.NE.AND P0, PT, R0, 0x4, PT ;  /* 0x000000040000780c */ /* 0x010fda0003f05270 */
[----:B------:R-:W-:Y:S05]  /*0950*/  @P0 BRA `(.L_x_12) ;  /* 0x0000000000480947 */ /* 0x000fea0003800000 */
[----:B--2---:R-:W-:Y:S01]  /*0960*/  UMOV UR9, 0x1e0 ;  /* 0x000001e000097882 */ /* 0x004fe20000000000 */
[----:B---3--:R-:W-:Y:S01]  /*0970*/  UMOV UR8, 0x400 ;  /* 0x0000040000087882 */ /* 0x008fe20000000000 */
[----:B------:R-:W-:Y:S01]  /*0980*/  USEL UR9, UR9, 0x1a0, UP5 ;  /* 0x000001a009097887 */ /* 0x000fe2000a800000 */
        /* <DEDUP_REMOVED lines=10> */
[----:B--2---:R4:W2:Y:S08]  /*0a30*/  SYNCS.EXCH.64 URZ, [UR8+0xa0], UR12 ;  /* 0x0000a00c08ff75b2 */ /* 0x0048b00008000100 */
[----:B------:R4:W3:Y:S01]  /*0a40*/  SYNCS.EXCH.64 URZ, [UR8+0xb0], UR14 ;  /* 0x0000b00e08ff75b2 */ /* 0x0008e20008000100 */
[----:B------:R4:W1:Y:S01]  /*0a50*/  SYNCS.EXCH.64 URZ, [UR8+0xa8], UR12 ;  /* 0x0000a80c08ff75b2 */ /* 0x0008620008000100 */
[----:B------:R4:W1:Y:S02]  /*0a60*/  SYNCS.EXCH.64 URZ, [UR8+0xb8], UR14 ;  /* 0x0000b80e08ff75b2 */ /* 0x0008640008000100 */
[----:B----4-:R-:W-:Y:S01]  /*0a70*/  NOP ;  /* 0x0000000000007918 */ /* 0x010fe20000000000 */
.L_x_12:
[----:B------:R-:W4:Y:S01]  /*0a80*/  SHFL.IDX PT, R0, R120, RZ, 0x1f ;  /* 0x00001fff78007589 */ /* 0x000f2200000e0000 */
[----:B------:R-:W-:Y:S01]  /*0a90*/  NOP ;  /* 0x0000000000007918 */ /* 0x000fe20000000000 */
[----:B----4-:R-:W-:-:S13]  /*0aa0*/  ISETP.NE.AND P0, PT, R0, 0x5, PT ;  /* 0x000000050000780c */ /* 0x010fda0003f05270 */
[----:B------:R-:W-:Y:S05]  /*0ab0*/  @P0 BRA `(.L_x_13) ;  /* 0x0000000000440947 */ /* 0x000fea0003800000 */
[----:B--2---:R-:W-:Y:S01]  /*0ac0*/  UMOV UR9, 0x400 ;  /* 0x0000040000097882 */ /* 0x004fe20000000000 */
        /* <DEDUP_REMOVED lines=16> */
.L_x_13:
[----:B------:R-:W4:Y:S01]  /*0bd0*/  SHFL.IDX PT, R0, R120, RZ, 0x1f ;  /* 0x00001fff78007589 */ /* 0x000f2200000e0000 */
[----:B------:R-:W-:Y:S01]  /*0be0*/  ISETP.NE.OR P1, PT, RZ, UR10, !P1 ;  /* 0x0000000aff007c0c */ /* 0x000fe2000cf25670 */
        /* <DEDUP_REMOVED lines=12> */
[----:B------:R4:W3:Y:S01]  /*0cb0*/  SYNCS.EXCH.64 URZ, [UR8+0xf0], UR12 ;  /* 0x0000f00c08ff75b2 */ /* 0x0008e20008000100 */
[----:B------:R4:W1:Y:S01]  /*0cc0*/  SYNCS.EXCH.64 URZ, [UR8+0xe8], UR12 ;  /* 0x0000e80c08ff75b2 */ /* 0x0008620008000100 */
[----:B------:R4:W1:Y:S02]  /*0cd0*/  SYNCS.EXCH.64 URZ, [UR8+0xf8], UR12 ;  /* 0x0000f80c08ff75b2 */ /* 0x0008640008000100 */
[----:B----4-:R-:W-:Y:S01]  /*0ce0*/  NOP ;  /* 0x0000000000007918 */ /* 0x010fe20000000000 */
.L_x_14:
[----:B------:R-:W-:Y:S01]  /*0cf0*/  VOTEU.ALL UP1, P1 ;  /* 0x0000000000ff7886 */ /* 0x000fe20000820000 */
[----:B---3--:R-:W3:Y:S01]  /*0d00*/  LDCU UR8, c[0x0][0x36c] ;  /* 0x00006d80ff0877ac */ /* 0x008ee20008000800 */
[----:B------:R-:W-:Y:S01]  /*0d10*/  NOP ;  /* 0x0000000000007918 */ /* 0x000fe20000000000 */
[----:B------:R-:W-:Y:S01]  /*0d20*/  LOP3.LUT R10, R127, 0x1f, RZ, 0xc0, !PT ;  /* 0x0000001f7f0a7812 */ /* 0x000fe200078ec0ff */
[----:B--2---:R-:W-:Y:S01]  /*0d30*/  UMOV UR12, 0x20 ;  /* 0x00000020000c7882 */ /* 0x004fe20000000000 */
[----:B------:R-:W-:Y:S01]  /*0d40*/  @!UP1 UMOV UR7, 0x400 ;  /* 0x0000040000079882 */ /* 0x000fe20000000000 */
[----:B------:R-:W-:-:S04]  /*0d50*/  @!UP1 UIADD3 UR12, UPT, UPT, -UR12, 0x100000, URZ ;  /* 0x001000000c0c9890 */ /* 0x000fc8000fffe1ff */
[----:B------:R-:W-:Y:S02]  /*0d60*/  @!UP1 USHF.L.U32 UR13, UR12, 0xb, URZ ;  /* 0x0000000b0c0d9899 */ /* 0x000fe400080006ff */
[----:B------:R-:W-:Y:S02]  /*0d70*/  @!UP1 USHF.L.U32 UR12, UR12, 0x1, URZ ;  /* 0x000000010c0c9899 */ /* 0x000fe400080006ff */
[----:B------:R-:W-:Y:S01]  /*0d80*/  @!UP1 ULEA UR7, UR37, UR7, 0x18 ;  /* 0x0000000725079291 */ /* 0x000fe2000f8ec0ff */
[----:B------:R-:W-:Y:S01]  /*0d90*/  VOTEU.ALL UP1, P1 ;  /* 0x0000000000ff7886 */ /* 0x000fe20000820000 */
[----:B------:R-:W-:Y:S01]  /*0da0*/  UISETP.NE.AND UP4, UPT, UR10, URZ, UPT ;  /* 0x000000ff0a00728c */ /* 0x000fe2000bf85270 */
[----:B------:R-:W2:Y:S09]  /*0db0*/  FENCE.VIEW.ASYNC.S ;  /* 0x00000000000073c6 */ /* 0x000eb20000000000 */
[----:B--2---:R2:W4:Y:S01]  /*0dc0*/  @!UP1 SYNCS.EXCH.64 URZ, [UR7+0x100], UR12 ;  /* 0x0001000c07ff95b2 */ /* 0x0045220008000100 */
[----:B---3--:R-:W-:-:S09]  /*0dd0*/  UISETP.EQ.U32.AND UP1, UPT, UR8, 0x1, UPT ;  /* 0x000000010800788c */ /* 0x008fd2000bf22070 */
[----:B------:R-:W-:Y:S05]  /*0de0*/  BRA.U !UP1, `(.L_x_15) ;  /* 0x0000000109087547 */ /* 0x000fea000b800000 */
[----:B-1--4-:R-:W-:Y:S01]  /*0df0*/  UCGABAR_ARV ;  /* 0x00000000000079c7 */ /* 0x012fe20008000000 */
[----:B------:R-:W-:Y:S05]  /*0e00*/  BRA `(.L_x_16) ;  /* 0x0000000000047947 */ /* 0x000fea0003800000 */
.L_x_15:
[----:B-1--4-:R-:W-:Y:S01]  /*0e10*/  NOP ;  /* 0x0000000000007918 */ /* 0x012fe20000000000 */
.L_x_16:
[----:B------:R-:W1:Y:S01]  /*0e20*/  S2R R20, SR_CTAID.Y ;  /* 0x0000000000147919 */ /* 0x000e620000002600 */
[----:B------:R-:W-:-:S05]  /*0e30*/  CS2R.32 R114, SR_CgaSize ;  /* 0x0000000000727805 */ /* 0x000fca0000008a00 */
[----:B------:R-:W-:-:S05]  /*0e40*/  IMAD R114, R114, -0xa0, RZ ;  /* 0xffffff6072727824 */ /* 0x000fca00078e02ff */
[----:B--2---:R-:W-:-:S14]  /*0e50*/  R2UR UR7, R114 ;  /* 0x00000000720772ca */ /* 0x004fdc00000e0000 */
[----:B------:R-:W2:Y:S01]  /*0e60*/  LDCU UR7, c[0x0][UR7+0x2b4] ;  /* 0x00005680070777ac */ /* 0x000ea20008000800 */
[----:B------:R-:W-:-:S05]  /*0e70*/  CS2R.32 R0, SR_CgaSize ;  /* 0x0000000000007805 */ /* 0x000fca0000008a00 */
[----:B------:R-:W-:-:S06]  /*0e80*/  IMAD R0, R0, -0xa0, RZ ;  /* 0xffffff6000007824 */ /* 0x000fcc00078e02ff */
[----:B------:R-:W3:Y:S01]  /*0e90*/  LDC R0, c[0x0][R0+0x2a4] ;  /* 0x0000a90000007b82 */ /* 0x000ee20000000800 */
[----:B------:R-:W-:Y:S01]  /*0ea0*/  PRMT R8, RZ, 0x7610, R8 ;  /* 0x00007610ff087816 */ /* 0x000fe20000000008 */
[----:B------:R-:W4:Y:S01]  /*0eb0*/  S2R R11, SR_CTAID.X ;  /* 0x00000000000b7919 */ /* 0x000f220000002500 */
[----:B------:R-:W-:-:S05]  /*0ec0*/  CS2R.32 R114, SR_CgaSize ;  /* 0x0000000000727805 */ /* 0x000fca0000008a00 */
[----:B------:R-:W-:-:S05]  /*0ed0*/  IMAD R114, R114, -0xa0, RZ ;  /* 0xffffff6072727824 */ /* 0x000fca00078e02ff */
[----:B------:R-:W-:-:S14]  /*0ee0*/  R2UR UR8, R114 ;  /* 0x00000000720872ca */ /* 0x000fdc00000e0000 */
[----:B------:R-:W3:Y:S01]  /*0ef0*/  LDCU UR8, c[0x0][UR8+0x2b0] ;  /* 0x00005600080877ac */ /* 0x000ee20008000800 */
[----:B------:R-:W-:Y:S01]  /*0f00*/  UISETP.NE.AND UP2, UPT, UR10, 0x2, UPT ;  /* 0x000000020a00788c */ /* 0x000fe2000bf45270 */
[----:B------:R-:W2:Y:S01]  /*0f10*/  LDC R9, c[0x0][0xb24] ;  /* 0x0002c900ff097b82 */ /* 0x000ea20000000800 */
[----:B------:R-:W-:-:S05]  /*0f20*/  CS2R.32 R2, SR_CgaSize ;  /* 0x0000000000027805 */ /* 0x000fca0000008a00 */
[----:B------:R-:W-:-:S06]  /*0f30*/  IMAD R2, R2, -0xa0, RZ ;  /* 0xffffff6002027824 */ /* 0x000fcc00078e02ff */
[----:B------:R-:W3:Y:S08]  /*0f40*/  LDC R2, c[0x0][R2+0x2a0] ;  /* 0x0000a80002027b82 */ /* 0x000ef00000000800 */
[----:B------:R-:W3:Y:S01]  /*0f50*/  LDC R40, c[0x0][0xb24] ;  /* 0x0002c900ff287b82 */ /* 0x000ee20000000800 */
[----:B-1----:R-:W-:-:S07]  /*0f60*/  I2FP.F32.U32 R3, R20 ;  /* 0x0000001400037245 */ /* 0x002fce0000201000 */
[----:B------:R-:W1:Y:S01]  /*0f70*/  S2UR UR36, SR_CTAID.Z ;  /* 0x00000000002479c3 */ /* 0x000e620000002700 */
[----:B--2---:R-:W-:Y:S01]  /*0f80*/  ISETP.GE.AND P0, PT, R9, 0x1, PT ;  /* 0x000000010900780c */ /* 0x004fe20003f06270 */
[----:B----4-:R-:W-:Y:S01]  /*0f90*/  IMAD.MOV.U32 R21, RZ, RZ, R11 ;  /* 0x000000ffff157224 */ /* 0x010fe200078e000b */
[----:B------:R-:W-:Y:S01]  /*0fa0*/  I2FP.F32.U32 R4, R11 ;  /* 0x0000000b00047245 */ /* 0x000fe20000201000 */
[----:B------:R-:W-:Y:S01]  /*0fb0*/  FMUL R3, R3, UR7 ;  /* 0x0000000703037c20 */ /* 0x000fe20008400000 */
[----:B------:R-:W2:Y:S03]  /*0fc0*/  LDCU UR7, c[0x0][0xb30] ;  /* 0x00016600ff0777ac */ /* 0x000ea60008000800 */
[----:B---3--:R-:W-:Y:S01]  /*0fd0*/  FMUL R4, R4, UR8 ;  /* 0x0000000804047c20 */ /* 0x008fe20008400000 */
[----:B------:R-:W3:Y:S08]  /*0fe0*/  F2I.U32.TRUNC.NTZ R49, R3 ;  /* 0x0000000300317305 */ /* 0x000ef0000020f000 */
[----:B------:R-:W4:Y:S01]  /*0ff0*/  F2I.U32.TRUNC.NTZ R114, R4 ;  /* 0x0000000400727305 */ /* 0x000f22000020f000 */
[----:B--2---:R-:W-:Y:S01]  /*1000*/  UISETP.NE.AND UP3, UPT, UR7, 0x1, UPT ;  /* 0x000000010700788c */ /* 0x004fe2000bf65270 */
[----:B---3--:R-:W-:-:S05]  /*1010*/  IADD3 R49, PT, PT, -R49, RZ, RZ ;  /* 0x000000ff31317210 */ /* 0x008fca0007ffe1ff */
[----:B------:R-:W-:Y:S01]  /*1020*/  IMAD R49, R0, R49, R20 ;  /* 0x0000003100317224 */ /* 0x000fe200078e0214 */
[----:B------:R-:W-:Y:S01]  /*1030*/  PRMT R0, RZ, 0x7610, R0 ;  /* 0x00007610ff007816 */ /* 0x000fe20000000000 */
[----:B----4-:R-:W-:-:S04]  /*1040*/  IMAD.MOV R114, RZ, RZ, -R114 ;  /* 0x000000ffff727224 */ /* 0x010fc800078e0a72 */
[----:B------:R-:W-:Y:S01]  /*1050*/  IMAD R114, R2, R114, R11 ;  /* 0x0000007202727224 */ /* 0x000fe200078e020b */
[----:B-1----:R-:W-:Y:S06]  /*1060*/  BRA.U UP4, `(.L_x_17) ;  /* 0x0000000104247547 */ /* 0x002fec000b800000 */
[----:B------:R-:W-:Y:S01]  /*1070*/  ISETP.NE.AND P1, PT, R49, RZ, PT ;  /* 0x000000ff3100720c */ /* 0x000fe20003f25270 */
[----:B------:R-:W-:Y:S01]  /*1080*/  IMAD.MOV.U32 R0, RZ, RZ, 0x3 ;  /* 0x00000003ff007424 */ /* 0x000fe200078e00ff */
[C---:B------:R-:W-:Y:S02]  /*1090*/  LOP3.LUT R3, R114.reuse, 0xfffffffe, RZ, 0xc0, !PT ;  /* 0xfffffffe72037812 */ /* 0x040fe400078ec0ff */
[----:B------:R-:W-:Y:S02]  /*10a0*/  ISETP.LT.U32.OR P1, PT, R114, 0x2, !P1 ;  /* 0x000000027200780c */ /* 0x000fe40004f21470 */
[----:B------:R-:W-:Y:S02]  /*10b0*/  SHF.L.U32 R0, R0, R3, RZ ;  /* 0x0000000300007219 */ /* 0x000fe400000006ff */
[----:B------:R-:W-:Y:S02]  /*10c0*/  SEL R5, RZ, 0x1, !P1 ;  /* 0x00000001ff057807 */ /* 0x000fe40004800000 */
[----:B------:R-:W-:-:S05]  /*10d0*/  SEL R2, RZ, 0x2, !P1 ;  /* 0x00000002ff027807 */ /* 0x000fca0004800000 */
[----:B------:R-:W-:-:S05]  /*10e0*/  IMAD.IADD R2, R5, 0x1, R2 ;  /* 0x0000000105027824 */ /* 0x000fca00078e0202 */
[----:B------:R-:W-:Y:S02]  /*10f0*/  PRMT R8, R2, 0x7610, R8 ;  /* 0x0000761002087816 */ /* 0x000fe40000000008 */
.L_x_17:
[----:B------:R-:W-:Y:S05]  /*1100*/  @!P0 BRA `(.L_x_18) ;  /* 0x0000000000b88947 */ /* 0x000fea0003800000 */
[----:B------:R-:W1:Y:S01]  /*1110*/  LDC.64 R4, c[0x0][0xb18] ;  /* 0x0002c600ff047b82 */ /* 0x000e620000000a00 */
[----:B------:R-:W-:-:S07]  /*1120*/  ISETP.NE.AND P0, PT, R9, 0x1, PT ;  /* 0x000000010900780c */ /* 0x000fce0003f05270 */
[----:B------:R-:W2:Y:S08]  /*1130*/  LDC R14, c[0x0][0xb0c] ;  /* 0x0002c300ff0e7b82 */ /* 0x000eb00000000800 */
[----:B------:R-:W3:Y:S08]  /*1140*/  LDC R13, c[0x0][0x370] ;  /* 0x0000dc00ff0d7b82 */ /* 0x000ef00000000800 */
[----:B------:R-:W4:Y:S01]  /*1150*/  LDC R16, c[0x0][0x374] ;  /* 0x0000dd00ff107b82 */ /* 0x000f220000000800 */
[----:B-1----:R-:W-:-:S07]  /*1160*/  ISETP.NE.AND P1, PT, R4, 0x1, PT ;  /* 0x000000010400780c */ /* 0x002fce0003f25270 */
[----:B------:R-:W3:Y:S01]  /*1170*/  LDC.64 R6, c[0x0][0xb10] ;  /* 0x0002c400ff067b82 */ /* 0x000ee20000000a00 */
[----:B--2---:R-:W-:-:S07]  /*1180*/  ISETP.NE.AND P2, PT, R14, 0x1, PT ;  /* 0x000000010e00780c */ /* 0x004fce0003f45270 */
[----:B------:R-:W1:Y:S08]  /*1190*/  LDC R12, c[0x0][0xb20] ;  /* 0x0002c800ff0c7b82 */ /* 0x000e700000000800 */
[----:B------:R-:W2:Y:S01]  /*11a0*/  LDC.64 R2, c[0x0][0xb28] ;  /* 0x0002ca00ff027b82 */ /* 0x000ea20000000a00 */
[----:B----4-:R-:W-:-:S04]  /*11b0*/  IMAD.HI.U32 R15, R16, R5, RZ ;  /* 0x00000005100f7227 */ /* 0x010fc800078e00ff */
[----:B------:R-:W-:-:S04]  /*11c0*/  IMAD.HI.U32 R5, R20, R5, RZ ;  /* 0x0000000514057227 */ /* 0x000fc800078e00ff */
[----:B---3--:R-:W-:-:S04]  /*11d0*/  IMAD.HI.U32 R18, R13, R6, RZ ;  /* 0x000000060d127227 */ /* 0x008fc800078e00ff */
[C---:B------:R-:W-:Y:S01]  /*11e0*/  IMAD.HI.U32 R22, R11.reuse, R6, RZ ;  /* 0x000000060b167227 */ /* 0x040fe200078e00ff */
[-C--:B------:R-:W-:Y:S02]  /*11f0*/  @P2 SHF.R.U32.HI R13, RZ, R7.reuse, R18 ;  /* 0x00000007ff0d2219 */ /* 0x080fe40000011612 */
[-C--:B-1----:R-:W-:Y:S02]  /*1200*/  @P1 SHF.R.U32.HI R16, RZ, R12.reuse, R15 ;  /* 0x0000000cff101219 */ /* 0x082fe4000001160f */
[----:B------:R-:W-:Y:S02]  /*1210*/  SHF.R.U32.HI R5, RZ, R12, R5 ;  /* 0x0000000cff057219 */ /* 0x000fe40000011605 */
[----:B------:R-:W-:Y:S02]  /*1220*/  SHF.R.U32.HI R22, RZ, R7, R22 ;  /* 0x00000007ff167219 */ /* 0x000fe40000011616 */
[----:B------:R-:W-:Y:S01]  /*1230*/  SEL R5, R20, R5, !P1 ;  /* 0x0000000514057207 */ /* 0x000fe20004800000 */
[----:B--2---:R-:W-:Y:S01]  /*1240*/  IMAD.HI.U32 R18, R16, R2, RZ ;  /* 0x0000000210127227 */ /* 0x004fe200078e00ff */
[----:B------:R-:W-:-:S02]  /*1250*/  SEL R21, R11, R22, !P2 ;  /* 0x000000160b157207 */ /* 0x000fc40005000000 */
[----:B------:R-:W-:Y:S01]  /*1260*/  IADD3 R7, PT, PT, -R5, RZ, RZ ;  /* 0x000000ff05077210 */ /* 0x000fe20007ffe1ff */
[----:B------:R-:W-:Y:S01]  /*1270*/  IMAD.HI.U32 R6, R13, R2, RZ ;  /* 0x000000020d067227 */ /* 0x000fe200078e00ff */
[----:B------:R-:W-:-:S03]  /*1280*/  @P0 SHF.R.U32.HI R16, RZ, R3, R18 ;  /* 0x00000003ff100219 */ /* 0x000fc60000011612 */
[----:B------:R-:W-:Y:S01]  /*1290*/  IMAD R7, R4, R7, R20 ;  /* 0x0000000704077224 */ /* 0x000fe200078e0214 */
[----:B------:R-:W-:Y:S01]  /*12a0*/  @P0 SHF.R.U32.HI R13, RZ, R3, R6 ;  /* 0x00000003ff0d0219 */ /* 0x000fe20000011606 */
[----:B------:R-:W-:-:S04]  /*12b0*/  IMAD R16, R16, R9, RZ ;  /* 0x0000000910107224 */ /* 0x000fc800078e02ff */
[----:B------:R-:W-:Y:S01]  /*12c0*/  IMAD R6, R13, R9, RZ ;  /* 0x000000090d067224 */ /* 0x000fe200078e02ff */
[----:B------:R-:W-:-:S04]  /*12d0*/  ISETP.GE.AND P1, PT, R5, R16, PT ;  /* 0x000000100500720c */ /* 0x000fc80003f26270 */
[----:B------:R-:W-:Y:S01]  /*12e0*/  ISETP.GE.OR P1, PT, R21, R6, P1 ;  /* 0x000000061500720c */ /* 0x000fe20000f26670 */
[----:B------:R-:W-:-:S05]  /*12f0*/  IMAD.HI.U32 R6, R5, R2, RZ ;  /* 0x0000000205067227 */ /* 0x000fca00078e00ff */
[----:B------:R-:W-:-:S04]  /*1300*/  SHF.R.U32.HI R6, RZ, R3, R6 ;  /* 0x00000003ff067219 */ /* 0x000fc80000011606 */
[----:B------:R-:W-:-:S03]  /*1310*/  SEL R6, R5, R6, !P0 ;  /* 0x0000000605067207 */ /* 0x000fc60004000000 */
[----:B------:R-:W-:Y:S01]  /*1320*/  @!P1 IMAD.HI.U32 R12, R21, R2, RZ ;  /* 0x00000002150c9227 */ /* 0x000fe200078e00ff */
[----:B------:R-:W-:-:S04]  /*1330*/  IADD3 R2, PT, PT, -R6, RZ, RZ ;  /* 0x000000ff06027210 */ /* 0x000fc80007ffe1ff */
[----:B------:R-:W-:Y:S01]  /*1340*/  @!P1 SHF.R.U32.HI R12, RZ, R3, R12 ;  /* 0x00000003ff0c9219 */ /* 0x000fe2000001160c */
[----:B------:R-:W-:-:S03]  /*1350*/  IMAD R2, R9, R2, R5 ;  /* 0x0000000209027224 */ /* 0x000fc600078e0205 */
[----:B------:R-:W-:-:S05]  /*1360*/  @!P1 SEL R3, R21, R12, !P0 ;  /* 0x0000000c15039207 */ /* 0x000fca0004000000 */
[--C-:B------:R-:W-:Y:S02]  /*1370*/  @!P1 IMAD.IADD R6, R6, 0x1, -R3.reuse ;  /* 0x0000000106069824 */ /* 0x100fe400078e0a03 */
[----:B------:R-:W-:Y:S01]  /*1380*/  @!P1 IMAD R3, R2, R13, R3 ;  /* 0x0000000d02039224 */ /* 0x000fe200078e0203 */
[----:B------:R-:W-:Y:S01]  /*1390*/  IADD3 R2, PT, PT, -R21, RZ, RZ ;  /* 0x000000ff15027210 */ /* 0x000fe20007ffe1ff */
[----:B------:R-:W-:Y:S02]  /*13a0*/  @!P1 IMAD R5, R6, R9, R21 ;  /* 0x0000000906059224 */ /* 0x000fe400078e0215 */
[----:B------:R-:W-:Y:S02]  /*13b0*/  @!P1 IMAD.MOV.U32 R21, RZ, RZ, R3 ;  /* 0x000000ffff159224 */ /* 0x000fe400078e0003 */
[----:B------:R-:W-:Y:S02]  /*13c0*/  IMAD R2, R14, R2, R11 ;  /* 0x000000020e027224 */ /* 0x000fe400078e020b */
[----:B------:R-:W-:-:S02]  /*13d0*/  IMAD R20, R5, R4, R7 ;  /* 0x0000000405147224 */ /* 0x000fc400078e0207 */
[----:B------:R-:W-:Y:S02]  /*13e0*/  IMAD R21, R21, R14, R2 ;  /* 0x0000000e15157224 */ /* 0x000fe400078e0202 */
.L_x_18:
[----:B------:R-:W-:Y:S05]  /*13f0*/  BRA.U UP3, `(.L_x_19) ;  /* 0x0000000103407547 */ /* 0x000fea000b800000 */
[----:B------:R-:W1:Y:S08]  /*1400*/  LDC.64 R4, c[0x0][0xb10] ;  /* 0x0002c400ff047b82 */ /* 0x000e700000000a00 */
[----:B------:R-:W2:Y:S08]  /*1410*/  LDC.64 R2, c[0x0][0xb18] ;  /* 0x0002c600ff027b82 */ /* 0x000eb00000000a00 */
[----:B------:R-:W3:Y:S08]  /*1420*/  LDC R6, c[0x0][0xb20] ;  /* 0x0002c800ff067b82 */ /* 0x000ef00000000800 */
[----:B------:R-:W4:Y:S01]  /*1430*/  LDC R12, c[0x0][0xb0c] ;  /* 0x0002c300ff0c7b82 */ /* 0x000f220000000800 */
[----:B-1----:R-:W-:-:S05]  /*1440*/  IMAD.HI.U32 R4, R21, R4, RZ ;  /* 0x0000000415047227 */ /* 0x002fca00078e00ff */
[----:B------:R-:W-:Y:S01]  /*1450*/  SHF.R.U32.HI R4, RZ, R5, R4 ;  /* 0x00000005ff047219 */ /* 0x000fe20000011604 */
[----:B--2---:R-:W-:Y:S01]  /*1460*/  IMAD.HI.U32 R3, R20, R3, RZ ;  /* 0x0000000314037227 */ /* 0x004fe200078e00ff */
[----:B------:R-:W-:-:S04]  /*1470*/  ISETP.NE.AND P0, PT, R2, 0x1, PT ;  /* 0x000000010200780c */ /* 0x000fc80003f05270 */
[----:B---3--:R-:W-:-:S04]  /*1480*/  SHF.R.U32.HI R3, RZ, R6, R3 ;  /* 0x00000006ff037219 */ /* 0x008fc80000011603 */
[----:B------:R-:W-:Y:S02]  /*1490*/  SEL R3, R20, R3, !P0 ;  /* 0x0000000314037207 */ /* 0x000fe40004000000 */
[----:B----4-:R-:W-:-:S04]  /*14a0*/  ISETP.NE.AND P1, PT, R12, 0x1, PT ;  /* 0x000000010c00780c */ /* 0x010fc80003f25270 */
[----:B------:R-:W-:-:S05]  /*14b0*/  SEL R6, R21, R4, !P1 ;  /* 0x0000000415067207 */ /* 0x000fca0004800000 */
[----:B------:R-:W-:Y:S02]  /*14c0*/  IMAD.IADD R4, R3, 0x1, -R6 ;  /* 0x0000000103047824 */ /* 0x000fe400078e0a06 */
[----:B------:R-:W-:Y:S02]  /*14d0*/  IMAD.IADD R3, R6, 0x1, -R3 ;  /* 0x0000000106037824 */ /* 0x000fe400078e0a03 */
[----:B------:R-:W-:Y:S02]  /*14e0*/  IMAD R21, R4, R12, R21 ;  /* 0x0000000c04157224 */ /* 0x000fe400078e0215 */
[----:B------:R-:W-:Y:S02]  /*14f0*/  IMAD R20, R3, R2, R20 ;  /* 0x0000000203147224 */ /* 0x000fe400078e0214 */
.L_x_19:
[----:B------:R-:W-:Y:S05]  /*1500*/  BRA.U !UP1, `(.L_x_20) ;  /* 0x00000001090c7547 */ /* 0x000fea000b800000 */
[----:B------:R-:W-:Y:S01]  /*1510*/  UCGABAR_WAIT ;  /* 0x0000000000007dc7 */ /* 0x000fe20008000000 */
[----:B------:R-:W-:Y:S01]  /*1520*/  CCTL.IVALL ;  /* 0x00000000ff00798f */ /* 0x000fe20002000000 */
[----:B------:R-:W-:Y:S05]  /*1530*/  BRA `(.L_x_21) ;  /* 0x0000000000047947 */ /* 0x000fea0003800000 */
.L_x_20:
[----:B------:R-:W-:Y:S06]  /*1540*/  BAR.SYNC.DEFER_BLOCKING 0x0 ;  /* 0x0000000000007b1d */ /* 0x000fec0000010000 */
.L_x_21:
[----:B------:R-:W-:Y:S05]  /*1550*/  BRA.U UP2, `(.L_x_22) ;  /* 0x0000001102c87547 */ /* 0x000fea000b800000 */
[----:B------:R-:W1:Y:S01]  /*1560*/  LDCU UR4, c[0x0][0x38c] ;  /* 0x00007180ff0477ac */ /* 0x000e620008000800 */
[----:B------:R-:W2:Y:S01]  /*1570*/  LDC R9, c[0x0][0x370] ;  /* 0x0000dc00ff097b82 */ /* 0x000ea20000000800 */
[----:B------:R-:W-:Y:S01]  /*1580*/  IMAD.SHL.U32 R16, R11, 0x80, RZ ;  /* 0x000000800b107824 */ /* 0x000fe200078e00ff */
[----:B------:R-:W-:Y:S01]  /*1590*/  PLOP3.LUT P1, PT, PT, PT, UP5, 0x80, 0x8 ;  /* 0x000000000008781c */ /* 0x000fe20003f2f058 */
[----:B------:R-:W-:Y:S01]  /*15a0*/  UISETP.NE.AND UP1, UPT, UR10, URZ, UPT ;  /* 0x000000ff0a00728c */ /* 0x000fe2000bf25270 */
[----:B------:R-:W-:Y:S01]  /*15b0*/  ISETP.NE.AND P4, PT, R10, RZ, P5 ;  /* 0x000000ff0a00720c */ /* 0x000fe20002f85270 */
[----:B------:R-:W-:Y:S01]  /*15c0*/  IMAD.MOV.U32 R15, RZ, RZ, 0x1 ;  /* 0x00000001ff0f7424 */ /* 0x000fe200078e00ff */
[----:B------:R-:W-:Y:S01]  /*15d0*/  PLOP3.LUT P1, PT, P1, PT, PT, 0x8, 0x80 ;  /* 0x000000000080781c */ /* 0x000fe20000f2e170 */
[----:B------:R-:W-:Y:S01]  /*15e0*/  IMAD.MOV.U32 R14, RZ, RZ, RZ ;  /* 0x000000ffff0e7224 */ /* 0x000fe200078e00ff */
[----:B------:R-:W3:Y:S01]  /*15f0*/  LDC R0, c[0x0][0x374] ;  /* 0x0000dd00ff007b82 */ /* 0x000ee20000000800 */
[----:B------:R-:W-:Y:S01]  /*1600*/  CS2R R12, SRZ ;  /* 0x00000000000c7805 */ /* 0x000fe2000001ff00 */
[----:B------:R-:W-:Y:S01]  /*1610*/  IMAD.MOV.U32 R10, RZ, RZ, 0x1 ;  /* 0x00000001ff0a7424 */ /* 0x000fe200078e00ff */
[----:B------:R-:W-:Y:S01]  /*1620*/  LOP3.LUT R16, R16, 0x80, RZ, 0xc0, !PT ;  /* 0x0000008010107812 */ /* 0x000fe200078ec0ff */
[----:B------:R-:W4:Y:S01]  /*1630*/  LDCU.64 UR14, c[0x0][0x348] ;  /* 0x00006900ff0e77ac */ /* 0x000f220008000a00 */
[----:B------:R-:W-:-:S02]  /*1640*/  USEL UR22, UR6, 0x2, UP1 ;  /* 0x0000000206167887 */ /* 0x000fc40008800000 */
[----:B-1----:R-:W-:Y:S01]  /*1650*/  UIADD3 UR5, UPT, UPT, UR4, 0x1f, URZ ;  /* 0x0000001f04057890 */ /* 0x002fe2000fffe0ff */
[----:B------:R-:W-:-:S03]  /*1660*/  UMOV UR23, URZ ;  /* 0x000000ff00177c82 */ /* 0x000fc60008000000 */
[----:B------:R-:W-:-:S04]  /*1670*/  USHF.R.S32.HI UR7, URZ, 0x1f, UR5 ;  /* 0x0000001fff077899 */ /* 0x000fc80008011405 */
[----:B------:R-:W-:Y:S02]  /*1680*/  ULEA.HI UR7, UR7, UR5, URZ, 0x5 ;  /* 0x0000000507077291 */ /* 0x000fe4000f8f28ff */
[----:B------:R-:W-:Y:S02]  /*1690*/  UIADD3 UR5, UPT, UPT, UR4, -0x1, URZ ;  /* 0xffffffff04057890 */ /* 0x000fe4000fffe0ff */
[----:B------:R-:W-:Y:S02]  /*16a0*/  USHF.R.S32.HI UR7, URZ, 0x5, UR7 ;  /* 0x00000005ff077899 */ /* 0x000fe40008011407 */
[----:B------:R-:W-:Y:S02]  /*16b0*/  UISETP.GE.U32.AND UP2, UPT, UR5, -0x3f, UPT ;  /* 0xffffffc10500788c */ /* 0x000fe4000bf46070 */
[----:B------:R-:W-:Y:S02]  /*16c0*/  UISETP.LT.U32.AND UP0, UPT, UR7, 0x5, UPT ;  /* 0x000000050700788c */ /* 0x000fe4000bf01070 */
[----:B------:R-:W-:-:S02]  /*16d0*/  UIADD3 UR4, UPT, UPT, UR4, 0x3e, URZ ;  /* 0x0000003e04047890 */ /* 0x000fc4000fffe0ff */
[----:B------:R-:W-:-:S04]  /*16e0*/  USEL UR5, UR7, 0x5, UP0 ;  /* 0x0000000507057887 */ /* 0x000fc80008000000 */
[----:B------:R-:W-:Y:S02]  /*16f0*/  UIADD3 UR21, UPT, UPT, UR5, -0x1, URZ ;  /* 0xffffffff05157890 */ /* 0x000fe4000fffe0ff */
[----:B------:R-:W-:Y:S02]  /*1700*/  @UP2 UIADD3 UR21, UPT, UPT, UR5, URZ, URZ ;  /* 0x000000ff05152290 */ /* 0x000fe4000fffe0ff */
[----:B------:R-:W-:Y:S02]  /*1710*/  UIADD3 UR24, UPT, UPT, UR7, -UR5, URZ ;  /* 0x8000000507187290 */ /* 0x000fe4000fffe0ff */
[----:B------:R-:W-:Y:S02]  /*1720*/  UIADD3 UR13, UPT, UPT, UR21, 0x1, URZ ;  /* 0x00000001150d7890 */ /* 0x000fe4000fffe0ff */
[----:B--2-4-:R-:W-:-:S12]  /*1730*/  UIADD3 UR21, UPT, UPT, -UR21, URZ, URZ ;  /* 0x000000ff15157290 */ /* 0x014fd8000fffe1ff */
.L_x_42:
[----:B------:R-:W-:Y:S01]  /*1740*/  UISETP.NE.AND UP0, UPT, UR37, URZ, UPT ;  /* 0x000000ff2500728c */ /* 0x000fe2000bf05270 */
[----:B------:R-:W1:Y:S08]  /*1750*/  S2UR UR37, SR_CgaCtaId ;  /* 0x00000000002579c3 */ /* 0x000e700000008800 */
[----:B------:R-:W-:Y:S05]  /*1760*/  BRA.U UP0, `(.L_x_23) ;  /* 0x0000000100347547 */ /* 0x000fea000b800000 */
[----:B------:R-:W2:Y:S01]  /*1770*/  S2R R2, SR_CgaCtaId ;  /* 0x0000000000027919 */ /* 0x000ea20000008800 */
[----:B------:R-:W-:-:S04]  /*1780*/  MOV R3, 0x400 ;  /* 0x0000040000037802 */ /* 0x000fc80000000f00 */
[----:B--2---:R-:W-:Y:S02]  /*1790*/  LEA R3, R2, R3, 0x18 ;  /* 0x0000000302037211 */ /* 0x004fe400078ec0ff */
[----:B------:R-:W-:-:S03]  /*17a0*/  SHF.L.U32 R2, R10, 0x1f, RZ ;  /* 0x0000001f0a027819 */ /* 0x000fc600000006ff */
[----:B------:R-:W-:-:S04]  /*17b0*/  IMAD R3, R12, 0x8, R3 ;  /* 0x000000080c037824 */ /* 0x000fc800078e0203 */
[----:B------:R-:W2:Y:S02]  /*17c0*/  SYNCS.PHASECHK.TRANS64.TRYWAIT P0, [R3+URZ+0xf0], R2 ;  /* 0x0000f002030075a7 */ /* 0x000ea400080011ff */
[----:B--2---:R-:W-:Y:S05]  /*17d0*/  @!P0 BRA `(.L_x_24) ;  /* 0x000000a400048947 */ /* 0x004fea0003800000 */
.L_x_184:
[----:B------:R-:W-:Y:S01]  /*17e0*/  VIADD R12, R12, 0x1 ;  /* 0x000000010c0c7836 */ /* 0x000fe20000000000 */
[----:B------:R2:W-:Y:S04]  /*17f0*/  SYNCS.ARRIVE.TRANS64.A1T0 RZ, [R3+URZ+0xe0], RZ ;  /* 0x0000e0ff03ff79a7 */ /* 0x0005e800081000ff */
[----:B------:R-:W-:-:S04]  /*1800*/  ISETP.NE.AND P0, PT, R12, 0x2, PT ;  /* 0x000000020c00780c */ /* 0x000fc80003f05270 */
[----:B------:R-:W-:Y:S02]  /*1810*/  SEL R12, R12, RZ, P0 ;  /* 0x000000ff0c0c7207 */ /* 0x000fe40000000000 */
[----:B--2---:R-:W-:-:S04]  /*1820*/  SEL R3, RZ, 0x1, P0 ;  /* 0x00000001ff037807 */ /* 0x004fc80000000000 */
[----:B------:R-:W-:-:S07]  /*1830*/  LOP3.LUT R10, R10, R3, RZ, 0x3c, !PT ;  /* 0x000000030a0a7212 */ /* 0x000fce00078e3cff */
.L_x_23:
[----:B------:R-:W-:Y:S01]  /*1840*/  UMOV UR6, 0x400 ;  /* 0x0000040000067882 */ /* 0x000fe20000000000 */
[----:B------:R-:W-:Y:S01]  /*1850*/  LEA.HI R3, R21, R21, RZ, 0x1 ;  /* 0x0000001515037211 */ /* 0x000fe200078f08ff */
[----:B-1----:R-:W-:Y:S01]  /*1860*/  ULEA UR6, UR37, UR6, 0x18 ;  /* 0x0000000625067291 */ /* 0x002fe2000f8ec0ff */
[----:B------:R-:W-:Y:S01]  /*1870*/  SHF.L.U32 R2, R15, 0x1f, RZ ;  /* 0x0000001f0f027819 */ /* 0x000fe200000006ff */
[----:B------:R-:W-:Y:S01]  /*1880*/  UISETP.GE.U32.AND UP0, UPT, UR4, 0x3f, UPT ;  /* 0x0000003f0400788c */ /* 0x000fe2000bf06070 */
[C---:B------:R-:W-:Y:S01]  /*1890*/  R2UR UR9, R16.reuse ;  /* 0x00000000100972ca */ /* 0x040fe200000e0000 */
[----:B------:R-:W-:Y:S01]  /*18a0*/  ULEA UR8, UR23, UR6, 0x3 ;  /* 0x0000000617087291 */ /* 0x000fe2000f8e18ff */
[----:B------:R-:W-:Y:S01]  /*18b0*/  IMAD.SHL.U32 R3, R3, 0x80, RZ ;  /* 0x0000008003037824 */ /* 0x000fe200078e00ff */
[----:B------:R-:W-:Y:S01]  /*18c0*/  R2UR UR11, R16 ;  /* 0x00000000100b72ca */ /* 0x000fe200000e0000 */
[----:B------:R-:W-:-:S03]  /*18d0*/  UMOV UR25, URZ ;  /* 0x000000ff00197c82 */ /* 0x000fc60008000000 */
[----:B------:R-:W-:-:S03]  /*18e0*/  R2UR UR35, R3 ;  /* 0x00000000032372ca */ /* 0x000fc600000e0000 */
[----:B------:R1:W2:Y:S01]  /*18f0*/  SYNCS.PHASECHK.TRANS64.TRYWAIT P0, [UR8+0x28], R2 ;  /* 0x00002802ff0075a7 */ /* 0x0002a20008001108 */
[----:B------:R-:W-:-:S09]  /*1900*/  R2UR UR8, R20 ;  /* 0x00000000140872ca */ /* 0x000fd200000e0000 */
[----:B------:R-:W-:-:S04]  /*1910*/  ULOP3.LUT UR35, UR9, 0xffffff00, UR35, 0xf8, !UPT ;  /* 0xffffff0009237892 */ /* 0x000fc8000f8ef823 */
[----:B------:R-:W-:Y:S01]  /*1920*/  ULEA UR11, UR8, UR11, 0x8 ;  /* 0x0000000b080b7291 */ /* 0x000fe2000f8e40ff */
[----:B------:R-:W-:Y:S11]  /*1930*/  BRA.U !UP0, `(.L_x_25) ;  /* 0x0000000108bc7547 */ /* 0x000ff6000b800000 */
[----:B------:R-:W-:Y:S01]  /*1940*/  UMOV UR16, UR21 ;  /* 0x0000001500107c82 */ /* 0x000fe20008000000 */
[----:B------:R-:W-:Y:S01]  /*1950*/  UMOV UR17, UR23 ;  /* 0x0000001700117c82 */ /* 0x000fe20008000000 */
[----:B------:R-:W-:-:S05]  /*1960*/  UMOV UR34, URZ ;  /* 0x000000ff00227c82 */ /* 0x000fca0008000000 */
.L_x_31:
[----:B------:R-:W-:Y:S01]  /*1970*/  ULEA UR33, UR17, UR6, 0x3 ;  /* 0x0000000611217291 */ /* 0x000fe2000f8e18ff */
[----:B------:R-:W-:Y:S01]  /*1980*/  @P5 MOV R3, 0x10000 ;  /* 0x0001000000035802 */ /* 0x000fe20000000f00 */
[----:B-12-4-:R-:W-:Y:S10]  /*1990*/  @P0 BRA `(.L_x_26) ;  /* 0x00000000000c0947 */ /* 0x016ff40003800000 */
[----:B------:R-:W-:-:S04]  /*19a0*/  SHF.L.U32 R5, R15, 0x1f, RZ ;  /* 0x0000001f0f057819 */ /* 0x000fc800000006ff */
[----:B------:R-:W2:Y:S02]  /*19b0*/  SYNCS.PHASECHK.TRANS64.TRYWAIT P0, [UR33+0x28], R5 ;  /* 0x00002805ff0075a7 */ /* 0x000ea40008001121 */
[----:B--2---:R-:W-:Y:S05]  /*19c0*/  @!P0 BRA `(.L_x_27) ;  /* 0x000000a0009c8947 */ /* 0x004fea0003800000 */
.L_x_26:
[----:B------:R2:W-:Y:S01]  /*19d0*/  @P5 SYNCS.ARRIVE.TRANS64 RZ, [UR33], R3 ;  /* 0x00000003ffff59a7 */ /* 0x0005e20008000021 */
[----:B------:R-:W-:Y:S02]  /*19e0*/  ULOP3.LUT UR8, UR22, 0x2, URZ, 0xfc, !UPT ;  /* 0x0000000216087892 */ /* 0x000fe4000f8efcff */
[----:B------:R-:W-:Y:S02]  /*19f0*/  UIADD3 UR16, UPT, UPT, UR16, 0x1, URZ ;  /* 0x0000000110107890 */ /* 0x000fe4000fffe0ff */
[----:B------:R-:W-:Y:S02]  /*1a00*/  UISETP.NE.AND UP0, UPT, UR8, 0x2, UPT ;  /* 0x000000020800788c */ /* 0x000fe4000bf05270 */
[----:B------:R-:W-:-:S07]  /*1a10*/  UISETP.NE.AND UP2, UPT, UR16, 0x1, UPT ;  /* 0x000000011000788c */ /* 0x000fce000bf45270 */
[----:B------:R-:W-:Y:S05]  /*1a20*/  BRA.U UP0, `(.L_x_28) ;  /* 0x0000000100047547 */ /* 0x000fea000b800000 */
[----:B------:R-:W-:Y:S05]  /*1a30*/  BPT.TRAP 0x1 ;  /* 0x000000040000795c */ /* 0x000fea0000300000 */
.L_x_28:
[----:B------:R-:W-:Y:S04]  /*1a40*/  BSSY.RECONVERGENT B0, `(.L_x_29) ;  /* 0x0000003000007945 */ /* 0x000fe80003800200 */
[----:B------:R-:W-:Y:S05]  /*1a50*/  @!P4 BRA `(.L_x_30) ;  /* 0x000000000004c947 */ /* 0x000fea0003800000 */
[----:B------:R-:W-:Y:S05]  /*1a60*/  BPT.TRAP 0x1 ;  /* 0x000000040000795c */ /* 0x000fea0000300000 */
.L_x_30:
[----:B------:R-:W-:Y:S05]  /*1a70*/  BSYNC.RECONVERGENT B0 ;  /* 0x0000000000007941 */ /* 0x000fea0003800200 */
.L_x_29:
[----:B------:R-:W-:Y:S02]  /*1a80*/  UIADD3 UR23, UPT, UPT, UR17, 0x1, URZ ;  /* 0x0000000111177890 */ /* 0x000fe4000fffe0ff */
[----:B------:R-:W-:Y:S02]  /*1a90*/  UIADD3 UR28, UP1, UPT, UR14, 0x80, URZ ;  /* 0x000000800e1c7890 */ /* 0x000fe4000ff3e0ff */
[----:B------:R-:W-:Y:S02]  /*1aa0*/  UISETP.NE.AND UP0, UPT, UR23, 0x5, UPT ;  /* 0x000000051700788c */ /* 0x000fe4000bf05270 */
[----:B------:R-:W-:Y:S02]  /*1ab0*/  ULOP3.LUT UR33, UR33, 0xfefffff8, URZ, 0xc0, !UPT ;  /* 0xfefffff821217892 */ /* 0x000fe4000f8ec0ff */
[----:B------:R-:W-:Y:S02]  /*1ac0*/  USEL UR9, URZ, 0x1, UP0 ;  /* 0x00000001ff097887 */ /* 0x000fe40008000000 */
[----:B------:R-:W-:-:S02]  /*1ad0*/  USEL UR23, UR23, URZ, UP0 ;  /* 0x000000ff17177287 */ /* 0x000fc40008000000 */
[----:B------:R-:W-:Y:S02]  /*1ae0*/  UIADD3 UR26, UP0, UPT, UR14, 0x180, URZ ;  /* 0x000001800e1a7890 */ /* 0x000fe4000ff1e0ff */
[----:B------:R-:W-:Y:S01]  /*1af0*/  ULEA UR8, UR23, UR6, 0x3 ;  /* 0x0000000617087291 */ /* 0x000fe2000f8e18ff */
[----:B------:R-:W-:Y:S01]  /*1b00*/  LOP3.LUT R15, R15, UR9, RZ, 0x3c, !PT ;  /* 0x000000090f0f7c12 */ /* 0x000fe2000f8e3cff */
[----:B------:R-:W-:Y:S02]  /*1b10*/  UIADD3.X UR29, UPT, UPT, URZ, UR15, URZ, UP1, !UPT ;  /* 0x0000000fff1d7290 */ /* 0x000fe40008ffe4ff */
[----:B------:R-:W-:Y:S01]  /*1b20*/  UIADD3.X UR27, UPT, UPT, URZ, UR15, URZ, UP0, !UPT ;  /* 0x0000000fff1b7290 */ /* 0x000fe200087fe4ff */
[----:B-1----:R-:W-:Y:S01]  /*1b30*/  SHF.L.U32 R2, R15, 0x1f, RZ ;  /* 0x0000001f0f027819 */ /* 0x002fe200000006ff */
[----:B------:R-:W-:Y:S01]  /*1b40*/  UMOV UR18, 0x0 ;  /* 0x0000000000127882 */ /* 0x000fe20000000000 */
[----:B------:R-:W-:Y:S01]  /*1b50*/  UMOV UR19, 0x10000000 ;  /* 0x1000000000137882 */ /* 0x000fe20000000000 */
[----:B------:R-:W-:Y:S01]  /*1b60*/  UMOV UR10, UR34 ;  /* 0x00000022000a7c82 */ /* 0x000fe20008000000 */
[----:B------:R4:W1:Y:S01]  /*1b70*/  SYNCS.PHASECHK.TRANS64.TRYWAIT P0, [UR8+0x28], R2 ;  /* 0x00002802ff0075a7 */ /* 0x0008620008001108 */
[----:B------:R-:W-:Y:S01]  /*1b80*/  ULEA UR8, UR17, UR6, 0xe ;  /* 0x0000000611087291 */ /* 0x000fe2000f8e70ff */
[----:B------:R-:W-:Y:S01]  /*1b90*/  UMOV UR12, UR36 ;  /* 0x00000024000c7c82 */ /* 0x000fe20008000000 */
[----:B------:R-:W-:-:S02]  /*1ba0*/  UMOV UR9, UR33 ;  /* 0x0000002100097c82 */ /* 0x000fc40008000000 */
[----:B------:R-:W-:Y:S02]  /*1bb0*/  UIADD3 UR32, UPT, UPT, UR8, 0x10800, URZ ;  /* 0x0001080008207890 */ /* 0x000fe4000fffe0ff */
[----:B------:R-:W-:Y:S01]  /*1bc0*/  UIADD3 UR8, UPT, UPT, UR8, 0x24800, URZ ;  /* 0x0002480008087890 */ /* 0x000fe2000fffe0ff */
[----:B------:R-:W-:Y:S01]  /*1bd0*/  UMOV UR25, UR13 ;  /* 0x0000000d00197c82 */ /* 0x000fe20008000000 */
[----:B------:R-:W-:-:S05]  /*1be0*/  UMOV UR17, UR23 ;  /* 0x0000001700117c82 */ /* 0x000fca0008000000 */
[----:B------:R2:W-:Y:S02]  /*1bf0*/  UTMALDG.3D.2CTA [UR32], [UR28], desc[UR18] ;  /* 0x000012201c0075b4 */ /* 0x0005e40008211000 */
[----:B------:R4:W-:Y:S01]  /*1c00*/  UTMALDG.3D.2CTA [UR8], [UR26], desc[UR18] ;  /* 0x000012081a0075b4 */ /* 0x0009e20008211000 */
[----:B--2---:R-:W-:Y:S01]  /*1c10*/  UIADD3 UR34, UPT, UPT, UR34, 0x20, URZ ;  /* 0x0000002022227890 */ /* 0x004fe2000fffe0ff */
[----:B------:R-:W-:Y:S11]  /*1c20*/  BRA.U UP2, `(.L_x_31) ;  /* 0xfffffffd02507547 */ /* 0x000ff6000b83ffff */
.L_x_25:
[----:B----4-:R-:W-:Y:S01]  /*1c30*/  ULEA UR8, UR23, UR6, 0x3 ;  /* 0x0000000617087291 */ /* 0x010fe2000f8e18ff */
[----:B-1----:R-:W-:Y:S01]  /*1c40*/  SHF.L.U32 R2, R15, 0x1f, RZ ;  /* 0x0000001f0f027819 */ /* 0x002fe200000006ff */
[----:B------:R-:W-:Y:S01]  /*1c50*/  @!P1 SYNCS.ARRIVE.TRANS64.A1T0 RZ, [UR6+0x98], RZ ;  /* 0x000098ffffff99a7 */ /* 0x000fe20008100006 */
[----:B------:R-:W-:-:S06]  /*1c60*/  UISETP.GT.AND UP0, UPT, UR7, UR5, UPT ;  /* 0x000000050700728c */ /* 0x000fcc000bf04270 */
[----:B--2---:R1:W2:Y:S03]  /*1c70*/  SYNCS.PHASECHK.TRANS64.TRYWAIT P0, [UR8+0x28], R2 ;  /* 0x00002802ff0075a7 */ /* 0x0042a60008001108 */
[----:B------:R-:W-:Y:S05]  /*1c80*/  BRA.U !UP0, `(.L_x_32) ;  /* 0x0000000108bc7547 */ /* 0x000fea000b800000 */
[----:B------:R-:W-:Y:S01]  /*1c90*/  UIADD3 UR26, UPT, UPT, UR24, UR25, URZ ;  /* 0x00000019181a7290 */ /* 0x000fe2000fffe0ff */
[----:B------:R-:W-:-:S11]  /*1ca0*/  UMOV UR27, UR23 ;  /* 0x00000017001b7c82 */ /* 0x000fd60008000000 */
.L_x_38:
[----:B------:R-:W-:Y:S01]  /*1cb0*/  ULEA UR17, UR27, UR6, 0x3 ;  /* 0x000000061b117291 */ /* 0x000fe2000f8e18ff */
[----:B--2---:R-:W-:Y:S01]  /*1cc0*/  @P5 MOV R3, 0x10000 ;  /* 0x0001000000035802 */ /* 0x004fe20000000f00 */
[----:B-12---:R-:W-:Y:S10]  /*1cd0*/  @P0 BRA `(.L_x_33) ;  /* 0x00000000000c0947 */ /* 0x006ff40003800000 */
[----:B------:R-:W-:-:S04]  /*1ce0*/  SHF.L.U32 R5, R15, 0x1f, RZ ;  /* 0x0000001f0f057819 */ /* 0x000fc800000006ff */
[----:B------:R-:W2:Y:S02]  /*1cf0*/  SYNCS.PHASECHK.TRANS64.TRYWAIT P0, [UR17+0x28], R5 ;  /* 0x00002805ff0075a7 */ /* 0x000ea40008001111 */
[----:B--2---:R-:W-:Y:S05]  /*1d00*/  @!P0 BRA `(.L_x_34) ;  /* 0x0000009c00e48947 */ /* 0x004fea0003800000 */
.L_x_33:
[----:B------:R2:W-:Y:S01]  /*1d10*/  @P5 SYNCS.ARRIVE.TRANS64 RZ, [UR17], R3 ;  /* 0x00000003ffff59a7 */ /* 0x0005e20008000011 */
[----:B------:R-:W-:-:S04]  /*1d20*/  ULOP3.LUT UR8, UR22, 0x2, URZ, 0xfc, !UPT ;  /* 0x0000000216087892 */ /* 0x000fc8000f8efcff */
[----:B------:R-:W-:-:S09]  /*1d30*/  UISETP.NE.AND UP0, UPT, UR8, 0x2, UPT ;  /* 0x000000020800788c */ /* 0x000fd2000bf05270 */
[----:B------:R-:W-:Y:S05]  /*1d40*/  BRA.U UP0, `(.L_x_35) ;  /* 0x0000000100047547 */ /* 0x000fea000b800000 */
[----:B------:R-:W-:Y:S05]  /*1d50*/  BPT.TRAP 0x1 ;  /* 0x000000040000795c */ /* 0x000fea0000300000 */
.L_x_35:
[----:B------:R-:W-:Y:S04]  /*1d60*/  BSSY.RECONVERGENT B0, `(.L_x_36) ;  /* 0x0000003000007945 */ /* 0x000fe80003800200 */
[----:B------:R-:W-:Y:S05]  /*1d70*/  @!P4 BRA `(.L_x_37) ;  /* 0x000000000004c947 */ /* 0x000fea0003800000 */
[----:B------:R-:W-:Y:S05]  /*1d80*/  BPT.TRAP 0x1 ;  /* 0x000000040000795c */ /* 0x000fea0000300000 */
.L_x_37:
[----:B------:R-:W-:Y:S05]  /*1d90*/  BSYNC.RECONVERGENT B0 ;  /* 0x0000000000007941 */ /* 0x000fea0003800200 */
.L_x_36:
[----:B------:R-:W-:Y:S02]  /*1da0*/  UIADD3 UR23, UPT, UPT, UR27, 0x1, URZ ;  /* 0x000000011b177890 */ /* 0x000fe4000fffe0ff */
[----:B------:R-:W-:Y:S02]  /*1db0*/  UIADD3 UR32, UP1, UPT, UR14, 0x80, URZ ;  /* 0x000000800e207890 */ /* 0x000fe4000ff3e0ff */
[----:B------:R-:W-:Y:S02]  /*1dc0*/  UISETP.NE.AND UP0, UPT, UR23, 0x5, UPT ;  /* 0x000000051700788c */ /* 0x000fe4000bf05270 */
[----:B------:R-:W-:Y:S02]  /*1dd0*/  USHF.L.U32 UR18, UR25, 0x5, URZ ;  /* 0x0000000519127899 */ /* 0x000fe400080006ff */
[----:B------:R-:W-:Y:S02]  /*1de0*/  USEL UR9, URZ, 0x1, UP0 ;  /* 0x00000001ff097887 */ /* 0x000fe40008000000 */
[----:B------:R-:W-:-:S02]  /*1df0*/  USEL UR23, UR23, URZ, UP0 ;  /* 0x000000ff17177287 */ /* 0x000fc40008000000 */
[----:B------:R-:W-:Y:S02]  /*1e00*/  UIADD3 UR30, UP0, UPT, UR14, 0x180, URZ ;  /* 0x000001800e1e7890 */ /* 0x000fe4000ff1e0ff */
[----:B------:R-:W-:Y:S01]  /*1e10*/  ULEA UR8, UR23, UR6, 0x3 ;  /* 0x0000000617087291 */ /* 0x000fe2000f8e18ff */
[----:B------:R-:W-:Y:S01]  /*1e20*/  LOP3.LUT R15, R15, UR9, RZ, 0x3c, !PT ;  /* 0x000000090f0f7c12 */ /* 0x000fe2000f8e3cff */
[----:B------:R-:W-:Y:S02]  /*1e30*/  ULOP3.LUT UR17, UR17, 0xfefffff8, URZ, 0xc0, !UPT ;  /* 0xfefffff811117892 */ /* 0x000fe4000f8ec0ff */
[----:B------:R-:W-:Y:S01]  /*1e40*/  UIADD3.X UR33, UPT, UPT, URZ, UR15, URZ, UP1, !UPT ;  /* 0x0000000fff217290 */ /* 0x000fe20008ffe4ff */
[----:B-1----:R-:W-:Y:S01]  /*1e50*/  SHF.L.U32 R2, R15, 0x1f, RZ ;  /* 0x0000001f0f027819 */ /* 0x002fe200000006ff */
[----:B------:R-:W-:Y:S01]  /*1e60*/  UIADD3.X UR31, UPT, UPT, URZ, UR15, URZ, UP0, !UPT ;  /* 0x0000000fff1f7290 */ /* 0x000fe200087fe4ff */
[----:B------:R-:W-:Y:S02]  /*1e70*/  UMOV UR28, 0x0 ;  /* 0x00000000001c7882 */ /* 0x000fe40000000000 */
[----:B------:R4:W1:Y:S01]  /*1e80*/  SYNCS.PHASECHK.TRANS64.TRYWAIT P0, [UR8+0x28], R2 ;  /* 0x00002802ff0075a7 */ /* 0x0008620008001108 */
[----:B------:R-:W-:Y:S01]  /*1e90*/  ULEA UR8, UR27, UR6, 0xe ;  /* 0x000000061b087291 */ /* 0x000fe2000f8e70ff */
[----:B------:R-:W-:Y:S01]  /*1ea0*/  UMOV UR29, 0x10000000 ;  /* 0x10000000001d7882 */ /* 0x000fe20000000000 */
[----:B------:R-:W-:-:S02]  /*1eb0*/  UMOV UR19, UR35 ;  /* 0x0000002300137c82 */ /* 0x000fc40008000000 */
[----:B------:R-:W-:Y:S02]  /*1ec0*/  UIADD3 UR16, UPT, UPT, UR8, 0x10800, URZ ;  /* 0x0001080008107890 */ /* 0x000fe4000fffe0ff */
[----:B------:R-:W-:Y:S01]  /*1ed0*/  UIADD3 UR8, UPT, UPT, UR8, 0x24800, URZ ;  /* 0x0002480008087890 */ /* 0x000fe2000fffe0ff */
[----:B------:R-:W-:Y:S01]  /*1ee0*/  UMOV UR20, UR36 ;  /* 0x0000002400147c82 */ /* 0x000fe20008000000 */
[----:B------:R-:W-:Y:S01]  /*1ef0*/  UMOV UR12, UR36 ;  /* 0x00000024000c7c82 */ /* 0x000fe20008000000 */
[----:B------:R-:W-:Y:S01]  /*1f00*/  UMOV UR9, UR17 ;  /* 0x0000001100097c82 */ /* 0x000fe20008000000 */
[----:B------:R-:W-:Y:S01]  /*1f10*/  UMOV UR10, UR18 ;  /* 0x00000012000a7c82 */ /* 0x000fe20008000000 */
[----:B------:R-:W-:Y:S02]  /*1f20*/  UIADD3 UR25, UPT, UPT, UR25, 0x1, URZ ;  /* 0x0000000119197890 */ /* 0x000fe4000fffe0ff */
[----:B------:R4:W-:Y:S01]  /*1f30*/  UTMALDG.3D.2CTA [UR16], [UR32], desc[UR28] ;  /* 0x00001c10200075b4 */ /* 0x0009e20008211000 */
[----:B------:R-:W-:Y:S01]  /*1f40*/  UMOV UR27, UR23 ;  /* 0x00000017001b7c82 */ /* 0x000fe20008000000 */
[----:B------:R-:W-:Y:S01]  /*1f50*/  UISETP.NE.AND UP0, UPT, UR25, UR26, UPT ;  /* 0x0000001a1900728c */ /* 0x000fe2000bf05270 */
[----:B------:R4:W-:Y:S08]  /*1f60*/  UTMALDG.3D.2CTA [UR8], [UR30], desc[UR28] ;  /* 0x00001c081e0075b4 */ /* 0x0009f00008211000 */
[----:B----4-:R-:W-:Y:S05]  /*1f70*/  BRA.U UP0, `(.L_x_38) ;  /* 0xfffffffd004c7547 */ /* 0x010fea000b83ffff */
.L_x_32:
[C---:B-1----:R-:W-:Y:S01]  /*1f80*/  LEA R2, R14.reuse, UR6, 0x3 ;  /* 0x000000060e027c11 */ /* 0x042fe2000f8e18ff */
[----:B------:R-:W-:Y:S01]  /*1f90*/  NOP ;  /* 0x0000000000007918 */ /* 0x000fe20000000000 */
[----:B--2---:R-:W-:Y:S02]  /*1fa0*/  SHF.L.U32 R3, R13, 0x1f, RZ ;  /* 0x0000001f0d037819 */ /* 0x004fe400000006ff */
[----:B------:R-:W-:Y:S02]  /*1fb0*/  LEA R4, R14, UR6, 0x4 ;  /* 0x000000060e047c11 */ /* 0x000fe4000f8e20ff */
[----:B------:R-:W1:Y:S02]  /*1fc0*/  SYNCS.PHASECHK.TRANS64.TRYWAIT P0, [R2+URZ+0xa0], R3 ;  /* 0x0000a003020075a7 */ /* 0x000e6400080011ff */
[----:B-1----:R-:W-:Y:S05]  /*1fd0*/  @!P0 BRA `(.L_x_39) ;  /* 0x0000009c00488947 */ /* 0x002fea0003800000 */
.L_x_187:
[----:B------:R-:W2:Y:S01]  /*1fe0*/  LDS.128 R4, [R4+0x110] ;  /* 0x0001100004047984 */ /* 0x000ea20000000c00 */
[----:B------:R-:W-:Y:S01]  /*1ff0*/  ISETP.GE.AND P0, PT, R40, 0x1, PT ;  /* 0x000000012800780c */ /* 0x000fe20003f06270 */
[----:B-1----:R-:W-:Y:S01]  /*2000*/  VIADD R2, R2, 0xb0 ;  /* 0x000000b002027836 */ /* 0x002fe20000000000 */
[----:B------:R-:W-:Y:S01]  /*2010*/  @!PT LDS RZ, [RZ] ;  /* 0x00000000fffff984 */ /* 0x000fe20000000800 */
[----:B------:R-:W-:Y:S01]  /*2020*/  @!PT LDS RZ, [RZ] ;  /* 0x00000000fffff984 */ /* 0x000fe20000000800 */
[----:B------:R-:W-:Y:S01]  /*2030*/  @!PT LDS RZ, [RZ] ;  /* 0x00000000fffff984 */ /* 0x000fe20000000800 */
[----:B------:R-:W-:Y:S01]  /*2040*/  @!PT LDS RZ, [RZ] ;  /* 0x00000000fffff984 */ /* 0x000fe20000000800 */
[----:B------:R1:W-:Y:S06]  /*2050*/  MEMBAR.ALL.CTA ;  /* 0x0000000000007992 */ /* 0x0003ec0000008000 */
[----:B-1----:R-:W1:Y:S01]  /*2060*/  FENCE.VIEW.ASYNC.S ;  /* 0x00000000000073c6 */ /* 0x002e620000000000 */
[----:B------:R-:W-:-:S04]  /*2070*/  PRMT R2, RZ, 0x654, R2 ;  /* 0x00000654ff027816 */ /* 0x000fc80000000002 */
[----:B-1----:R1:W-:Y:S01]  /*2080*/  SYNCS.ARRIVE.TRANS64.RED.A1T0 RZ, [R2+URZ], RZ ;  /* 0x000000ff02ff79a7 */ /* 0x0023e200081004ff */
[----:B--2---:R-:W-:-:S13]  /*2090*/  LOP3.LUT P2, RZ, R6, 0x1, RZ, 0xc0, !PT ;  /* 0x0000000106ff7812 */ /* 0x004fda000784c0ff */
[----:B------:R-:W-:Y:S01]  /*20a0*/  @P2 SHF.R.U32.HI R3, RZ, 0x10, R5 ;  /* 0x00000010ff032819 */ /* 0x000fe20000011605 */
[----:B------:R-:W-:Y:S01]  /*20b0*/  VOTEU.ANY UP0, P2 ;  /* 0x0000000000ff7886 */ /* 0x000fe20001000100 */
[----:B------:R-:W-:Y:S02]  /*20c0*/  @P2 MOV R11, R4 ;  /* 0x00000004000b2202 */ /* 0x000fe40000000f00 */
[----:B------:R-:W-:Y:S02]  /*20d0*/  @P2 R2UR.BROADCAST UR8, R3 ;  /* 0x00000000030822ca */ /* 0x000fe400008e0000 */
[----:B------:R-:W-:-:S11]  /*20e0*/  @P2 LOP3.LUT R8, R5, 0xffff, RZ, 0xc0, !PT ;  /* 0x0000ffff05082812 */ /* 0x000fd600078ec0ff */
[----:B------:R-:W-:Y:S01]  /*20f0*/  @UP0 UMOV UR36, UR8 ;  /* 0x0000000800240c82 */ /* 0x000fe20008000000 */
[----:B-1----:R-:W-:Y:S05]  /*2100*/  @!P0 BRA `(.L_x_40) ;  /* 0x0000000000b88947 */ /* 0x002fea0003800000 */
[----:B------:R-:W3:Y:S01]  /*2110*/  LDC.64 R4, c[0x0][0xb18] ;  /* 0x0002c600ff047b82 */ /* 0x000ee20000000a00 */
[----:B------:R-:W-:-:S07]  /*2120*/  ISETP.NE.AND P3, PT, R40, 0x1, PT ;  /* 0x000000012800780c */ /* 0x000fce0003f65270 */
[----:B------:R-:W1:Y:S08]  /*2130*/  LDC.64 R6, c[0x0][0xb10] ;  /* 0x0002c400ff067b82 */ /* 0x000e700000000a00 */
[----:B------:R-:W2:Y:S08]  /*2140*/  LDC R17, c[0x0][0xb20] ;  /* 0x0002c800ff117b82 */ /* 0x000eb00000000800 */
[----:B------:R-:W4:Y:S01]  /*2150*/  LDC R18, c[0x0][0xb0c] ;  /* 0x0002c300ff127b82 */ /* 0x000f220000000800 */
[----:B---3--:R-:W-:Y:S01]  /*2160*/  IMAD.HI.U32 R22, R0, R5, RZ ;  /* 0x0000000500167227 */ /* 0x008fe200078e00ff */
[----:B------:R-:W-:-:S06]  /*2170*/  ISETP.NE.AND P0, PT, R4, 0x1, PT ;  /* 0x000000010400780c */ /* 0x000fcc0003f05270 */
[----:B------:R-:W3:Y:S01]  /*2180*/  LDC.64 R2, c[0x0][0xb28] ;  /* 0x0002ca00ff027b82 */ /* 0x000ee20000000a00 */
[----:B-1----:R-:W-:-:S04]  /*2190*/  IMAD.HI.U32 R20, R9, R6, RZ ;  /* 0x0000000609147227 */ /* 0x002fc800078e00ff */
[----:B------:R-:W-:Y:S01]  /*21a0*/  IMAD.HI.U32 R24, R11, R6, RZ ;  /* 0x000000060b187227 */ /* 0x000fe200078e00ff */
[----:B------:R-:W-:Y:S02]  /*21b0*/  SHF.R.U32.HI R20, RZ, R7, R20 ;  /* 0x00000007ff147219 */ /* 0x000fe40000011614 */
[----:B--2---:R-:W-:Y:S01]  /*21c0*/  SHF.R.U32.HI R19, RZ, R17, R22 ;  /* 0x00000011ff137219 */ /* 0x004fe20000011616 */
[----:B------:R-:W-:Y:S01]  /*21d0*/  IMAD.HI.U32 R22, R8, R5, RZ ;  /* 0x0000000508167227 */ /* 0x000fe200078e00ff */
[----:B------:R-:W-:Y:S02]  /*21e0*/  SHF.R.U32.HI R24, RZ, R7, R24 ;  /* 0x00000007ff187219 */ /* 0x000fe40000011618 */
[----:B------:R-:W-:Y:S02]  /*21f0*/  SEL R19, R0, R19, !P0 ;  /* 0x0000001300137207 */ /* 0x000fe40004000000 */
[----:B------:R-:W-:Y:S02]  /*2200*/  SHF.R.U32.HI R17, RZ, R17, R22 ;  /* 0x00000011ff117219 */ /* 0x000fe40000011616 */
[----:B----4-:R-:W-:-:S02]  /*2210*/  ISETP.NE.AND P1, PT, R18, 0x1, PT ;  /* 0x000000011200780c */ /* 0x010fc40003f25270 */
[----:B------:R-:W-:Y:S02]  /*2220*/  SEL R17, R8, R17, !P0 ;  /* 0x0000001108117207 */ /* 0x000fe40004000000 */
[----:B------:R-:W-:Y:S02]  /*2230*/  SEL R21, R9, R20, !P1 ;  /* 0x0000001409157207 */ /* 0x000fe40004800000 */
[----:B------:R-:W-:Y:S01]  /*2240*/  SEL R5, R11, R24, !P1 ;  /* 0x000000180b057207 */ /* 0x000fe20004800000 */
[----:B---3--:R-:W-:Y:S01]  /*2250*/  IMAD.HI.U32 R20, R19, R2, RZ ;  /* 0x0000000213147227 */ /* 0x008fe200078e00ff */
[----:B------:R-:W-:-:S03]  /*2260*/  IADD3 R7, PT, PT, -R17, RZ, RZ ;  /* 0x000000ff11077210 */ /* 0x000fc60007ffe1ff */
        /* <DEDUP_REMOVED lines=11> */
[----:B------:R-:W-:-:S04]  /*2320*/  @!P0 IMAD.HI.U32 R20, R5, R2, RZ ;  /* 0x0000000205148227 */ /* 0x000fc800078e00ff */
[----:B------:R-:W-:Y:S01]  /*2330*/  IMAD.MOV R2, RZ, RZ, -R6 ;  /* 0x000000ffff027224 */ /* 0x000fe200078e0a06 */
[----:B------:R-:W-:-:S03]  /*2340*/  @!P0 SHF.R.U32.HI R20, RZ, R3, R20 ;  /* 0x00000003ff148219 */ /* 0x000fc60000011614 */
[----:B------:R-:W-:Y:S01]  /*2350*/  IMAD R2, R40, R2, R17 ;  /* 0x0000000228027224 */ /* 0x000fe200078e0211 */
        /* <DEDUP_REMOVED lines=9> */
.L_x_40:
[----:B------:R-:W1:Y:S02]  /*23f0*/  LDCU UR8, c[0x0][0xb30] ;  /* 0x00016600ff0877ac */ /* 0x000e640008000800 */
[----:B-1----:R-:W-:-:S09]  /*2400*/  UISETP.NE.AND UP0, UPT, UR8, 0x1, UPT ;  /* 0x000000010800788c */ /* 0x002fd2000bf05270 */
[----:B------:R-:W-:Y:S05]  /*2410*/  BRA.U UP0, `(.L_x_41) ;  /* 0x0000000100407547 */ /* 0x000fea000b800000 */
[----:B------:R-:W1:Y:S08]  /*2420*/  LDC.64 R4, c[0x0][0xb10] ;  /* 0x0002c400ff047b82 */ /* 0x000e700000000a00 */
[----:B------:R-:W2:Y:S08]  /*2430*/  LDC.64 R2, c[0x0][0xb18] ;  /* 0x0002c600ff027b82 */ /* 0x000eb00000000a00 */
[----:B------:R-:W4:Y:S08]  /*2440*/  LDC R6, c[0x0][0xb20] ;  /* 0x0002c800ff067b82 */ /* 0x000f300000000800 */
[----:B------:R-:W3:Y:S01]  /*2450*/  LDC R18, c[0x0][0xb0c] ;  /* 0x0002c300ff127b82 */ /* 0x000ee20000000800 */
[----:B-1----:R-:W-:-:S05]  /*2460*/  IMAD.HI.U32 R4, R11, R4, RZ ;  /* 0x000000040b047227 */ /* 0x002fca00078e00ff */
[----:B------:R-:W-:Y:S01]  /*2470*/  SHF.R.U32.HI R4, RZ, R5, R4 ;  /* 0x00000005ff047219 */ /* 0x000fe20000011604 */
[----:B--2---:R-:W-:Y:S01]  /*2480*/  IMAD.HI.U32 R3, R8, R3, RZ ;  /* 0x0000000308037227 */ /* 0x004fe200078e00ff */
[----:B------:R-:W-:-:S04]  /*2490*/  ISETP.NE.AND P0, PT, R2, 0x1, PT ;  /* 0x000000010200780c */ /* 0x000fc80003f05270 */
[----:B----4-:R-:W-:-:S04]  /*24a0*/  SHF.R.U32.HI R3, RZ, R6, R3 ;  /* 0x00000006ff037219 */ /* 0x010fc80000011603 */
[----:B------:R-:W-:Y:S02]  /*24b0*/  SEL R3, R8, R3, !P0 ;  /* 0x0000000308037207 */ /* 0x000fe40004000000 */
[----:B---3--:R-:W-:-:S04]  /*24c0*/  ISETP.NE.AND P1, PT, R18, 0x1, PT ;  /* 0x000000011200780c */ /* 0x008fc80003f25270 */
[----:B------:R-:W-:-:S05]  /*24d0*/  SEL R4, R11, R4, !P1 ;  /* 0x000000040b047207 */ /* 0x000fca0004800000 */
[----:B------:R-:W-:Y:S02]  /*24e0*/  IMAD.IADD R5, R3, 0x1, -R4 ;  /* 0x0000000103057824 */ /* 0x000fe400078e0a04 */
[----:B------:R-:W-:Y:S02]  /*24f0*/  IMAD.IADD R3, R4, 0x1, -R3 ;  /* 0x0000000104037824 */ /* 0x000fe400078e0a03 */
[----:B------:R-:W-:Y:S02]  /*2500*/  IMAD R11, R5, R18, R11 ;  /* 0x00000012050b7224 */ /* 0x000fe400078e020b */
[----:B------:R-:W-:-:S07]  /*2510*/  IMAD R8, R3, R2, R8 ;  /* 0x0000000203087224 */ /* 0x000fce00078e0208 */
.L_x_41:
[----:B------:R-:W-:Y:S01]  /*2520*/  VIADD R14, R14, 0x1 ;  /* 0x000000010e0e7836 */ /* 0x000fe20000000000 */
[----:B------:R-:W-:Y:S01]  /*2530*/  PLOP3.LUT P1, PT, PT, PT, PT, 0x80, 0x8 ;  /* 0x000000000008781c */ /* 0x000fe20003f2f070 */
[----:B------:R-:W-:Y:S02]  /*2540*/  IMAD.IADD R21, R11, 0x1, R114 ;  /* 0x000000010b157824 */ /* 0x000fe400078e0272 */
[----:B------:R-:W-:Y:S01]  /*2550*/  IMAD.IADD R20, R8, 0x1, R49 ;  /* 0x0000000108147824 */ /* 0x000fe200078e0231 */
[----:B------:R-:W-:-:S04]  /*2560*/  ISETP.NE.AND P0, PT, R14, 0x2, PT ;  /* 0x000000020e00780c */ /* 0x000fc80003f05270 */
[----:B------:R-:W-:Y:S02]  /*2570*/  SEL R2, RZ, 0x1, P0 ;  /* 0x00000001ff027807 */ /* 0x000fe40000000000 */
[----:B------:R-:W-:Y:S02]  /*2580*/  SEL R14, R14, RZ, P0 ;  /* 0x000000ff0e0e7207 */ /* 0x000fe40000000000 */
[----:B------:R-:W-:Y:S01]  /*2590*/  LOP3.LUT R13, R13, R2, RZ, 0x3c, !PT ;  /* 0x000000020d0d7212 */ /* 0x000fe200078e3cff */
[----:B------:R-:W-:Y:S06]  /*25a0*/  @P2 BRA `(.L_x_42) ;  /* 0xfffffff000642947 */ /* 0x000fec000383ffff */
[----:B------:R-:W-:Y:S01]  /*25b0*/  UIADD3 UR6, UPT, UPT, UR6, 0x28, URZ ;  /* 0x0000002806067890 */ /* 0x000fe2000fffe0ff */
[----:B------:R-:W-:-:S03]  /*25c0*/  SHF.L.U32 R3, R15, 0x1f, RZ ;  /* 0x0000001f0f037819 */ /* 0x000fc600000006ff */
[----:B------:R-:W-:-:S09]  /*25d0*/  ULEA UR4, UR23, UR6, 0x3 ;  /* 0x0000000617047291 */ /* 0x000fd2000f8e18ff */
[----:B------:R-:W1:Y:S02]  /*25e0*/  SYNCS.PHASECHK.TRANS64.TRYWAIT P0, [UR4], R3 ;  /* 0x00000003ff0075a7 */ /* 0x000e640008001104 */
[----:B-1----:R-:W-:Y:S05]  /*25f0*/  @!P0 BRA `(.L_x_43) ;  /* 0x0000009400d48947 */ /* 0x002fea0003800000 */
.L_x_189:
[----:B------:R-:W-:-:S04]  /*2600*/  UIADD3 UR5, UPT, UPT, UR23, 0x1, URZ ;  /* 0x0000000117057890 */ /* 0x000fc8000fffe0ff */
[----:B------:R-:W-:-:S04]  /*2610*/  UISETP.NE.AND UP0, UPT, UR5, 0x5, UPT ;  /* 0x000000050500788c */ /* 0x000fc8000bf05270 */
[----:B------:R-:W-:Y:S02]  /*2620*/  USEL UR7, URZ, 0x1, UP0 ;  /* 0x00000001ff077887 */ /* 0x000fe40008000000 */
[----:B------:R-:W-:-:S04]  /*2630*/  USEL UR5, UR5, URZ, UP0 ;  /* 0x000000ff05057287 */ /* 0x000fc80008000000 */
[----:B------:R-:W-:Y:S01]  /*2640*/  ULEA UR4, UR5, UR6, 0x3 ;  /* 0x0000000605047291 */ /* 0x000fe2000f8e18ff */
[----:B------:R-:W-:-:S04]  /*2650*/  LOP3.LUT R2, R15, UR7, RZ, 0x3c, !PT ;  /* 0x000000070f027c12 */ /* 0x000fc8000f8e3cff */
[----:B-1----:R-:W-:-:S04]  /*2660*/  SHF.L.U32 R3, R2, 0x1f, RZ ;  /* 0x0000001f02037819 */ /* 0x002fc800000006ff */
[----:B------:R-:W1:Y:S02]  /*2670*/  SYNCS.PHASECHK.TRANS64.TRYWAIT P0, [UR4], R3 ;  /* 0x00000003ff0075a7 */ /* 0x000e640008001104 */
[----:B-1----:R-:W-:Y:S05]  /*2680*/  @!P0 BRA `(.L_x_44) ;  /* 0x0000009400c88947 */ /* 0x002fea0003800000 */
.L_x_191:
        /* <DEDUP_REMOVED lines=9> */
.L_x_193:
        /* <DEDUP_REMOVED lines=9> */
.L_x_195:
[----:B------:R-:W-:-:S04]  /*27b0*/  UIADD3 UR5, UPT, UPT, UR5, 0x1, URZ ;  /* 0x0000000105057890 */ /* 0x000fc8000fffe0ff */
[----:B------:R-:W-:-:S04]  /*27c0*/  UISETP.NE.AND UP0, UPT, UR5, 0x5, UPT ;  /* 0x000000050500788c */ /* 0x000fc8000bf05270 */
[----:B------:R-:W-:Y:S02]  /*27d0*/  USEL UR4, URZ, 0x1, UP0 ;  /* 0x00000001ff047887 */ /* 0x000fe40008000000 */
[----:B------:R-:W-:-:S04]  /*27e0*/  USEL UR5, UR5, URZ, UP0 ;  /* 0x000000ff05057287 */ /* 0x000fc80008000000 */
[----:B------:R-:W-:Y:S01]  /*27f0*/  ULEA UR5, UR5, UR6, 0x3 ;  /* 0x0000000605057291 */ /* 0x000fe2000f8e18ff */
[----:B-1----:R-:W-:-:S04]  /*2800*/  LOP3.LUT R3, R2, UR4, RZ, 0x3c, !PT ;  /* 0x0000000402037c12 */ /* 0x002fc8000f8e3cff */
[----:B------:R-:W-:Y:S01]  /*2810*/  SHF.L.U32 R3, R3, 0x1f, RZ ;  /* 0x0000001f03037819 */ /* 0x000fe200000006ff */
[----:B---3--:R-:W-:-:S07]  /*2820*/  IMAD.U32 R0, RZ, RZ, UR5 ;  /* 0x00000005ff007e24 */ /* 0x008fce000f8e00ff */
.L_x_47:
[----:B-1----:R1:W2:Y:S02]  /*2830*/  SYNCS.PHASECHK.TRANS64.TRYWAIT P0, [R0+URZ], R3 ;  /* 0x00000003000075a7 */ /* 0x0022a400080011ff */
[----:B--2---:R-:W-:Y:S05]  /*2840*/  @!P0 NANOSLEEP.SYNCS 0x989680 ;  /* 0x009896800000895d */ /* 0x004fea0003900000 */
[----:B------:R-:W2:Y:S02]  /*2850*/  @!P0 SYNCS.PHASECHK.TRANS64 P0, [R0+URZ], R3 ;  /* 0x00000003000085a7 */ /* 0x000ea400080010ff */
[----:B--2---:R-:W-:Y:S05]  /*2860*/  @P0 EXIT ;  /* 0x000000000000094d */ /* 0x004fea0003800000 */
[----:B------:R-:W-:Y:S05]  /*2870*/  BRA `(.L_x_47) ;  /* 0xfffffffc00ec7947 */ /* 0x000fea000383ffff */
.L_x_22:
[----:B------:R-:W-:-:S04]  /*2880*/  UISETP.NE.AND UP1, UPT, UR37, URZ, UPT ;  /* 0x000000ff2500728c */ /* 0x000fc8000bf25270 */
[----:B------:R-:W-:-:S09]  /*2890*/  UISETP.NE.OR UP1, UPT, UR10, 0x1, UP1 ;  /* 0x000000010a00788c */ /* 0x000fd20008f25670 */
[----:B------:R-:W-:Y:S05]  /*28a0*/  BRA.U UP1, `(.L_x_48) ;  /* 0x00000005014c7547 */ /* 0x000fea000b800000 */
[----:B------:R-:W-:Y:S01]  /*28b0*/  HFMA2 R11, -RZ, RZ, 0, 0 ;  /* 0x00000000ff0b7431 */ /* 0x000fe200000001ff */
[----:B------:R-:W-:Y:S01]  /*28c0*/  ISETP.GE.U32.AND P2, PT, R10, 0x2, PT ;  /* 0x000000020a00780c */ /* 0x000fe20003f46070 */
[----:B------:R-:W-:Y:S01]  /*28d0*/  IMAD.MOV.U32 R12, RZ, RZ, 0x1 ;  /* 0x00000001ff0c7424 */ /* 0x000fe200078e00ff */
[----:B------:R-:W-:Y:S01]  /*28e0*/  CS2R R8, SRZ ;  /* 0x0000000000087805 */ /* 0x000fe2000001ff00 */
[----:B------:R-:W-:Y:S01]  /*28f0*/  IMAD.MOV.U32 R3, RZ, RZ, RZ ;  /* 0x000000ffff037224 */ /* 0x000fe200078e00ff */
[----:B------:R-:W-:Y:S01]  /*2900*/  UMOV UR4, 0x400 ;  /* 0x0000040000047882 */ /* 0x000fe20000000000 */
[----:B------:R-:W-:Y:S01]  /*2910*/  UMOV UR6, URZ ;  /* 0x000000ff00067c82 */ /* 0x000fe20008000000 */
[----:B------:R-:W-:-:S12]  /*2920*/  ULEA UR37, UR37, UR4, 0x18 ;  /* 0x0000000425257291 */ /* 0x000fd8000f8ec0ff */
.L_x_52:
[----:B------:R-:W-:Y:S02]  /*2930*/  LEA R0, R3, UR37, 0x3 ;  /* 0x0000002503007c11 */ /* 0x000fe4000f8e18ff */
[----:B------:R-:W-:-:S03]  /*2940*/  SHF.L.U32 R5, R8, 0x1f, RZ ;  /* 0x0000001f08057819 */ /* 0x000fc600000006ff */
[----:B------:R-:W-:Y:S01]  /*2950*/  VIADD R4, R0, 0xf0 ;  /* 0x000000f000047836 */ /* 0x000fe20000000000 */
[----:B------:R-:W1:Y:S02]  /*2960*/  SYNCS.PHASECHK.TRANS64.TRYWAIT P0, [R0+URZ+0xe0], R5 ;  /* 0x0000e005000075a7 */ /* 0x000e6400080011ff */
[----:B-1----:R-:W-:Y:S05]  /*2970*/  @!P0 BRA `(.L_x_49) ;  /* 0x0000009400548947 */ /* 0x002fea0003800000 */
.L_x_196:
[----:B------:R-:W-:Y:S01]  /*2980*/  ULEA UR5, UR6, UR37, 0x3 ;  /* 0x0000002506057291 */ /* 0x000fe2000f8e18ff */
[----:B------:R-:W-:Y:S01]  /*2990*/  PRMT R4, RZ, 0x654, R4 ;  /* 0x00000654ff047816 */ /* 0x000fe20000000004 */
[----:B-1----:R-:W-:Y:S01]  /*29a0*/  @!P2 IMAD.MOV.U32 R5, RZ, RZ, 0x10 ;  /* 0x00000010ff05a424 */ /* 0x002fe200078e00ff */
[----:B------:R-:W-:Y:S01]  /*29b0*/  SHF.L.U32 R7, R12, 0x1f, RZ ;  /* 0x0000001f0c077819 */ /* 0x000fe200000006ff */
[----:B------:R-:W-:Y:S01]  /*29c0*/  UIADD3 UR4, UPT, UPT, UR5, 0xa0, URZ ;  /* 0x000000a005047890 */ /* 0x000fe2000fffe0ff */
[----:B------:R1:W-:Y:S05]  /*29d0*/  SYNCS.ARRIVE.TRANS64.RED.A1T0 RZ, [R4+URZ], RZ ;  /* 0x000000ff04ff79a7 */ /* 0x0003ea00081004ff */
[----:B------:R-:W-:Y:S01]  /*29e0*/  IMAD.U32 R13, RZ, RZ, UR4 ;  /* 0x00000004ff0d7e24 */ /* 0x000fe2000f8e00ff */
[----:B------:R-:W2:Y:S04]  /*29f0*/  SYNCS.PHASECHK.TRANS64.TRYWAIT P0, [UR5+0xb0], R7 ;  /* 0x0000b007ff0075a7 */ /* 0x000ea80008001105 */
[----:B------:R-:W-:Y:S01]  /*2a00*/  PRMT R13, R10, 0x654, R13 ;  /* 0x000006540a0d7816 */ /* 0x000fe2000000000d */
[----:B-12---:R-:W-:Y:S06]  /*2a10*/  @!P0 BRA `(.L_x_50) ;  /* 0x0000009400408947 */ /* 0x006fec0003800000 */
.L_x_198:
[----:B------:R-:W-:Y:S01]  /*2a20*/  ULEA UR4, UR6, UR37, 0x4 ;  /* 0x0000002506047291 */ /* 0x000fe2000f8e20ff */
[----:B------:R-:W-:Y:S01]  /*2a30*/  SEL R2, R13, R2, !P2 ;  /* 0x000000020d027207 */ /* 0x000fe20005000000 */
[----:B------:R-:W-:Y:S01]  /*2a40*/  UIADD3 UR5, UPT, UPT, UR5, 0xa0, URZ ;  /* 0x000000a005057890 */ /* 0x000fe2000fffe0ff */
[----:B-1----:R-:W-:Y:S01]  /*2a50*/  LEA R0, R11, UR37, 0x3 ;  /* 0x000000250b007c11 */ /* 0x002fe2000f8e18ff */
[----:B------:R-:W-:Y:S01]  /*2a60*/  UIADD3 UR4, UPT, UPT, UR4, 0x110, URZ ;  /* 0x0000011004047890 */ /* 0x000fe2000fffe0ff */
[----:B------:R1:W-:Y:S01]  /*2a70*/  @!P2 SYNCS.ARRIVE.TRANS64.RED RZ, [R2+URZ], R5 ;  /* 0x0000000502ffa9a7 */ /* 0x0003e200080004ff */
[----:B------:R-:W-:Y:S01]  /*2a80*/  UIADD3 UR6, UPT, UPT, UR6, 0x1, URZ ;  /* 0x0000000106067890 */ /* 0x000fe2000fffe0ff */
[----:B------:R-:W-:-:S03]  /*2a90*/  VIADD R3, R3, 0x1 ;  /* 0x0000000103037836 */ /* 0x000fc60000000000 */
[----:B------:R-:W-:Y:S02]  /*2aa0*/  UISETP.NE.AND UP0, UPT, UR6, 0x2, UPT ;  /* 0x000000020600788c */ /* 0x000fe4000bf05270 */
[----:B------:R-:W-:Y:S01]  /*2ab0*/  ISETP.NE.AND P0, PT, R3, 0x2, PT ;  /* 0x000000020300780c */ /* 0x000fe20003f05270 */
[----:B------:R-:W-:Y:S06]  /*2ac0*/  UGETNEXTWORKID.BROADCAST [UR4], [UR5] ;  /* 0x00000000040073ca */ /* 0x000fec0008000100 */
[----:B------:R-:W-:Y:S02]  /*2ad0*/  USEL UR4, URZ, 0x1, UP0 ;  /* 0x00000001ff047887 */ /* 0x000fe40008000000 */
[----:B------:R-:W-:-:S04]  /*2ae0*/  USEL UR6, UR6, URZ, UP0 ;  /* 0x000000ff06067287 */ /* 0x000fc80008000000 */
[----:B------:R-:W-:Y:S02]  /*2af0*/  LOP3.LUT R12, R12, UR4, RZ, 0x3c, !PT ;  /* 0x000000040c0c7c12 */ /* 0x000fe4000f8e3cff */
[----:B-1----:R-:W-:-:S04]  /*2b00*/  SHF.L.U32 R5, R9, 0x1f, RZ ;  /* 0x0000001f09057819 */ /* 0x002fc800000006ff */
[----:B------:R-:W1:Y:S02]  /*2b10*/  SYNCS.PHASECHK.TRANS64.TRYWAIT P1, [R0+URZ+0xa0], R5 ;  /* 0x0000a005000075a7 */ /* 0x000e6400080211ff */
[----:B-1----:R-:W-:Y:S05]  /*2b20*/  @!P1 BRA `(.L_x_51) ;  /* 0x0000009400149947 */ /* 0x002fea0003800000 */
.L_x_199:
[----:B------:R-:W-:Y:S01]  /*2b30*/  LEA R4, R11, UR37, 0x4 ;  /* 0x000000250b047c11 */ /* 0x000fe2000f8e20ff */
[----:B-1----:R-:W-:Y:S01]  /*2b40*/  VIADD R0, R0, 0xb0 ;  /* 0x000000b000007836 */ /* 0x002fe20000000000 */
[----:B------:R-:W-:Y:S01]  /*2b50*/  SEL R3, R3, RZ, P0 ;  /* 0x000000ff03037207 */ /* 0x000fe20000000000 */
[----:B------:R-:W-:-:S03]  /*2b60*/  VIADD R11, R11, 0x1 ;  /* 0x000000010b0b7836 */ /* 0x000fc60000000000 */
[----:B------:R-:W1:Y:S01]  /*2b70*/  LDS.128 R4, [R4+0x110] ;  /* 0x0001100004047984 */ /* 0x000e620000000c00 */
[----:B------:R-:W-:Y:S02]  /*2b80*/  PRMT R0, RZ, 0x654, R0 ;  /* 0x00000654ff007816 */ /* 0x000fe40000000000 */
[C---:B------:R-:W-:Y:S01]  /*2b90*/  ISETP.NE.AND P1, PT, R11.reuse, 0x2, PT ;  /* 0x000000020b00780c */ /* 0x040fe20003f25270 */
[----:B------:R-:W-:Y:S01]  /*2ba0*/  @!PT LDS RZ, [RZ] ;  /* 0x00000000fffff984 */ /* 0x000fe20000000800 */
[----:B------:R-:W-:Y:S01]  /*2bb0*/  @!PT LDS RZ, [RZ] ;  /* 0x00000000fffff984 */ /* 0x000fe20000000800 */
[----:B------:R-:W-:Y:S01]  /*2bc0*/  @!PT LDS RZ, [RZ] ;  /* 0x00000000fffff984 */ /* 0x000fe20000000800 */
[----:B------:R-:W-:Y:S01]  /*2bd0*/  @!PT LDS RZ, [RZ] ;  /* 0x00000000fffff984 */ /* 0x000fe20000000800 */
[----:B------:R2:W-:Y:S06]  /*2be0*/  MEMBAR.ALL.CTA ;  /* 0x0000000000007992 */ /* 0x0005ec0000008000 */
[----:B--2---:R-:W2:Y:S01]  /*2bf0*/  FENCE.VIEW.ASYNC.S ;  /* 0x00000000000073c6 */ /* 0x004ea20000000000 */
[----:B------:R-:W-:Y:S01]  /*2c00*/  SEL R11, R11, RZ, P1 ;  /* 0x000000ff0b0b7207 */ /* 0x000fe20000800000 */
[----:B--2---:R2:W-:Y:S01]  /*2c10*/  SYNCS.ARRIVE.TRANS64.RED.A1T0 RZ, [R0+URZ], RZ ;  /* 0x000000ff00ff79a7 */ /* 0x0045e200081004ff */
[----:B-1----:R-:W-:-:S02]  /*2c20*/  LOP3.LUT P3, RZ, R6, 0x1, RZ, 0xc0, !PT ;  /* 0x0000000106ff7812 */ /* 0x002fc4000786c0ff */
[----:B------:R-:W-:-:S04]  /*2c30*/  SEL R5, RZ, 0x1, P0 ;  /* 0x00000001ff057807 */ /* 0x000fc80000000000 */
[----:B------:R-:W-:Y:S02]  /*2c40*/  LOP3.LUT R8, R8, R5, RZ, 0x3c, !PT ;  /* 0x0000000508087212 */ /* 0x000fe400078e3cff */
[----:B--2---:R-:W-:-:S04]  /*2c50*/  SEL R0, RZ, 0x1, P1 ;  /* 0x00000001ff007807 */ /* 0x004fc80000800000 */
[----:B------:R-:W-:Y:S01]  /*2c60*/  LOP3.LUT R9, R9, R0, RZ, 0x3c, !PT ;  /* 0x0000000009097212 */ /* 0x000fe200078e3cff */
[----:B------:R-:W-:Y:S06]  /*2c70*/  @P3 BRA `(.L_x_52) ;  /* 0xfffffffc002c3947 */ /* 0x000fec000383ffff */
[----:B------:R-:W-:Y:S01]  /*2c80*/  ULEA UR5, UR6, UR37, 0x3 ;  /* 0x0000002506057291 */ /* 0x000fe2000f8e18ff */
[----:B------:R-:W-:-:S08]  /*2c90*/  SHF.L.U32 R3, R12, 0x1f, RZ ;  /* 0x0000001f0c037819 */ /* 0x000fd000000006ff */
[----:B------:R-:W1:Y:S02]  /*2ca0*/  SYNCS.PHASECHK.TRANS64 P0, [UR5+0xb0], R3 ;  /* 0x0000b003ff0075a7 */ /* 0x000e640008001005 */
[----:B-1----:R-:W-:Y:S05]  /*2cb0*/  @P0 BRA `(.L_x_53) ;  /* 0x0000000000080947 */ /* 0x002fea0003800000 */
[----:B------:R-:W1:Y:S02]  /*2cc0*/  SYNCS.PHASECHK.TRANS64.TRYWAIT P0, [UR5+0xb0], R3 ;  /* 0x0000b003ff0075a7 */ /* 0x000e640008001105 */
[----:B-1----:R-:W-:Y:S05]  /*2cd0*/  @!P0 BRA `(.L_x_54) ;  /* 0x0000009000bc8947 */ /* 0x002fea0003800000 */
.L_x_53:
[----:B------:R-:W-:-:S04]  /*2ce0*/  UIADD3 UR4, UPT, UPT, UR6, 0x1, URZ ;  /* 0x0000000106047890 */ /* 0x000fc8000fffe0ff */
[----:B------:R-:W-:-:S04]  /*2cf0*/  UISETP.NE.AND UP0, UPT, UR4, 0x2, UPT ;  /* 0x000000020400788c */ /* 0x000fc8000bf05270 */
[----:B------:R-:W-:Y:S02]  /*2d00*/  USEL UR7, URZ, 0x1, UP0 ;  /* 0x00000001ff077887 */ /* 0x000fe40008000000 */
[----:B------:R-:W-:-:S04]  /*2d10*/  USEL UR4, UR4, URZ, UP0 ;  /* 0x000000ff04047287 */ /* 0x000fc80008000000 */
[----:B------:R-:W-:Y:S01]  /*2d20*/  ULEA UR4, UR4, UR37, 0x3 ;  /* 0x0000002504047291 */ /* 0x000fe2000f8e18ff */
[----:B-1----:R-:W-:-:S04]  /*2d30*/  LOP3.LUT R3, R12, UR7, RZ, 0x3c, !PT ;  /* 0x000000070c037c12 */ /* 0x002fc8000f8e3cff */
[----:B------:R-:W-:-:S04]  /*2d40*/  SHF.L.U32 R0, R3, 0x1f, RZ ;  /* 0x0000001f03007819 */ /* 0x000fc800000006ff */
[----:B------:R-:W1:Y:S02]  /*2d50*/  SYNCS.PHASECHK.TRANS64 P0, [UR4+0xb0], R0 ;  /* 0x0000b000ff0075a7 */ /* 0x000e640008001004 */
[----:B-1----:R-:W-:Y:S05]  /*2d60*/  @P0 EXIT ;  /* 0x000000000000094d */ /* 0x002fea0003800000 */
[----:B------:R-:W-:Y:S02]  /*2d70*/  SHF.L.U32 R3, R3, 0x1f, RZ ;  /* 0x0000001f03037819 */ /* 0x000fe400000006ff */
[----:B------:R-:W-:-:S07]  /*2d80*/  MOV R0, UR4 ;  /* 0x0000000400007c02 */ /* 0x000fce0008000f00 */
.L_x_55:
[----:B-1----:R1:W2:Y:S02]  /*2d90*/  SYNCS.PHASECHK.TRANS64.TRYWAIT P0, [R0+URZ+0xb0], R3 ;  /* 0x0000b003000075a7 */ /* 0x0022a400080011ff */
[----:B--2---:R-:W-:Y:S05]  /*2da0*/  @!P0 NANOSLEEP.SYNCS 0x989680 ;  /* 0x009896800000895d */ /* 0x004fea0003900000 */
[----:B------:R-:W2:Y:S02]  /*2db0*/  @!P0 SYNCS.PHASECHK.TRANS64 P0, [R0+URZ+0xb0], R3 ;  /* 0x0000b003000085a7 */ /* 0x000ea400080010ff */
[----:B--2---:R-:W-:Y:S05]  /*2dc0*/  @P0 EXIT ;  /* 0x000000000000094d */ /* 0x004fea0003800000 */
[----:B------:R-:W-:Y:S05]  /*2dd0*/  BRA `(.L_x_55) ;  /* 0xfffffffc00ec7947 */ /* 0x000fea000383ffff */
.L_x_48:
[----:B------:R-:W-:Y:S05]  /*2de0*/  BRA.U UP4, `(.L_x_56) ;  /* 0x0000001104907547 */ /* 0x000fea000b800000 */
[----:B------:R-:W-:Y:S01]  /*2df0*/  UMOV UR6, 0x40 ;  /* 0x0000004000067882 */ /* 0x000fe20000000000 */
[----:B------:R-:W-:Y:S01]  /*2e00*/  NOP ;  /* 0x0000000000007918 */ /* 0x000fe20000000000 */
[----:B------:R-:W-:Y:S01]  /*2e10*/  ULEA UR6, UR37, UR6, 0x18 ;  /* 0x0000000625067291 */ /* 0x000fe2000f8ec0ff */
[----:B------:R-:W-:Y:S02]  /*2e20*/  UMOV UR7, 0x400 ;  /* 0x0000040000077882 */ /* 0x000fe40000000000 */
[----:B------:R-:W-:-:S06]  /*2e30*/  ULEA UR37, UR37, UR7, 0x18 ;  /* 0x0000000725257291 */ /* 0x000fcc000f8ec0ff */
[----:B------:R-:W1:Y:S02]  /*2e40*/  LDS.U8 R2, [UR6+0x1c] ;  /* 0x00001c06ff027984 */ /* 0x000e640008000000 */
[----:B-1----:R-:W-:-:S13]  /*2e50*/  ISETP.NE.AND P0, PT, R2, RZ, PT ;  /* 0x000000ff0200720c */ /* 0x002fda0003f05270 */
[----:B------:R-:W-:Y:S05]  /*2e60*/  @P0 BRA `(.L_x_57) ;  /* 0x0000000400080947 */ /* 0x000fea0003800000 */
[----:B------:R-:W-:Y:S02]  /*2e70*/  UISETP.NE.U32.AND UP0, UPT, UR5, 0x1, UPT ;  /* 0x000000010500788c */ /* 0x000fe4000bf05070 */
[----:B------:R-:W-:-:S07]  /*2e80*/  UIADD3 UR8, UPT, UPT, UR6, 0x8, URZ ;  /* 0x0000000806087890 */ /* 0x000fce000fffe0ff */
[----:B------:R-:W-:Y:S05]  /*2e90*/  BRA.U !UP0, `(.L_x_58) ;  /* 0x00000001089c7547 */ /* 0x000fea000b800000 */
[----:B------:R-:W-:Y:S01]  /*2ea0*/  ELECT P0, URZ, PT ;  /* 0x0000000000ff782f */ /* 0x000fe20003800000 */
[----:B------:R-:W-:-:S12]  /*2eb0*/  BSSY B0, `(.L_x_58) ;  /* 0x0000025000007945 */ /* 0x000fd80003800000 */
[----:B------:R-:W-:Y:S05]  /*2ec0*/  @!P0 BRA `(.L_x_59) ;  /* 0x00000000008c8947 */ /* 0x000fea0003800000 */
[----:B------:R-:W-:-:S05]  /*2ed0*/  UMOV UR7, 0x10 ;  /* 0x0000001000077882 */ /* 0x000fca0000000000 */
[----:B------:R-:W-:Y:S04]  /*2ee0*/  DEPBAR.LE SB1, 0x36 ;  /* 0x00009d800000791a */ /* 0x000fe80000000000 */
[----:B------:R-:W1:Y:S02]  /*2ef0*/  UTCATOMSWS.2CTA.FIND_AND_SET.ALIGN UP1, UR7, UR7 ;  /* 0x00000007000775e3 */ /* 0x000e640008220800 */
[----:B-1----:R-:W-:Y:S01]  /*2f00*/  MOV R11, UR7 ;  /* 0x00000007000b7c02 */ /* 0x002fe20008000f00 */
[----:B------:R-:W-:Y:S06]  /*2f10*/  BRA.U UP1, `(.L_x_60) ;  /* 0x0000000101187547 */ /* 0x000fec000b800000 */
.L_x_61:
[----:B------:R-:W-:Y:S05]  /*2f20*/  NANOSLEEP 0x64 ;  /* 0x000000640000795d */ /* 0x000fea0003800000 */
[----:B------:R-:W-:-:S05]  /*2f30*/  UMOV UR7, 0x10 ;  /* 0x0000001000077882 */ /* 0x000fca0000000000 */
[----:B------:R-:W-:Y:S04]  /*2f40*/  DEPBAR.LE SB1, 0x36 ;  /* 0x00009d800000791a */ /* 0x000fe80000000000 */
[----:B------:R-:W1:Y:S02]  /*2f50*/  UTCATOMSWS.2CTA.FIND_AND_SET.ALIGN UP1, UR7, UR7 ;  /* 0x00000007000775e3 */ /* 0x000e640008220800 */
[----:B-1----:R-:W-:Y:S01]  /*2f60*/  MOV R11, UR7 ;  /* 0x00000007000b7c02 */ /* 0x002fe20008000f00 */
[----:B------:R-:W-:Y:S05]  /*2f70*/  BRA.U !UP1, `(.L_x_61) ;  /* 0xfffffffd09e87547 */ /* 0x000fea000b83ffff */
.L_x_60:
[----:B------:R-:W1:Y:S01]  /*2f80*/  LDS R5, [UR6+0x10] ;  /* 0x00001006ff057984 */ /* 0x000e620008000800 */
[----:B------:R-:W-:Y:S01]  /*2f90*/  IMAD.U32 R3, RZ, RZ, UR37 ;  /* 0x00000025ff037e24 */ /* 0x000fe2000f8e00ff */
[----:B------:R-:W-:-:S03]  /*2fa0*/  MOV R2, UR4 ;  /* 0x0000000400027c02 */ /* 0x000fc60008000f00 */
[----:B------:R-:W-:Y:S01]  /*2fb0*/  VIADD R3, R3, 0x130 ;  /* 0x0000013003037836 */ /* 0x000fe20000000000 */
[----:B-1----:R-:W-:-:S04]  /*2fc0*/  SHF.L.U32 R5, R5, 0x1f, RZ ;  /* 0x0000001f05057819 */ /* 0x002fc800000006ff */
[----:B------:R-:W1:Y:S02]  /*2fd0*/  SYNCS.PHASECHK.TRANS64.TRYWAIT P0, [UR6+0x8], R5 ;  /* 0x00000805ff0075a7 */ /* 0x000e640008001106 */
[----:B-1----:R-:W-:Y:S05]  /*2fe0*/  @P0 BRA `(.L_x_62) ;  /* 0x0000000000080947 */ /* 0x002fea0003800000 */
[----:B------:R-:W1:Y:S02]  /*2ff0*/  SYNCS.PHASECHK.TRANS64.TRYWAIT P0, [UR6+0x8], R5 ;  /* 0x00000805ff0075a7 */ /* 0x000e640008001106 */
[----:B-1----:R-:W-:Y:S05]  /*3000*/  @!P0 BRA `(.L_x_63) ;  /* 0x0000009000088947 */ /* 0x002fea0003800000 */
.L_x_62:
[----:B-1----:R-:W-:Y:S01]  /*3010*/  HFMA2 R4, -RZ, RZ, 0, 5.9604644775390625e-08 ;  /* 0x00000001ff047431 */ /* 0x002fe200000001ff */
[----:B------:R-:W-:Y:S01]  /*3020*/  UPRMT UR7, UR4, 0x654, UR8 ;  /* 0x0000065404077896 */ /* 0x000fe20008000008 */
[----:B------:R-:W-:Y:S01]  /*3030*/  IMAD.MOV.U32 R6, RZ, RZ, 0xffff ;  /* 0x0000ffffff067424 */ /* 0x000fe200078e00ff */
[----:B------:R-:W-:Y:S01]  /*3040*/  PRMT R2, R2, 0x654, R3 ;  /* 0x0000065402027816 */ /* 0x000fe20000000003 */
[----:B------:R-:W-:Y:S02]  /*3050*/  IMAD.MOV.U32 R5, RZ, RZ, 0x4 ;  /* 0x00000004ff057424 */ /* 0x000fe400078e00ff */
[----:B------:R-:W-:Y:S01]  /*3060*/  IMAD.SHL.U32 R9, R11, 0x20, RZ ;  /* 0x000000200b097824 */ /* 0x000fe200078e00ff */
[----:B------:R-:W-:Y:S02]  /*3070*/  MOV R3, UR7 ;  /* 0x0000000700037c02 */ /* 0x000fe40008000f00 */
[-C--:B------:R-:W-:Y:S01]  /*3080*/  SHF.L.U32 R7, R6, R11.reuse, RZ ;  /* 0x0000000b06077219 */ /* 0x080fe200000006ff */
[----:B------:R1:W-:Y:S01]  /*3090*/  SYNCS.ARRIVE.TRANS64.RED RZ, [UR7], R5 ;  /* 0x00000005ffff79a7 */ /* 0x0003e20008000407 */
[----:B------:R-:W-:Y:S01]  /*30a0*/  SHF.L.U32 R6, R4, R11, RZ ;  /* 0x0000000b04067219 */ /* 0x000fe200000006ff */
[----:B------:R1:W-:Y:S04]  /*30b0*/  STS [UR37+0x130], R9 ;  /* 0x00013009ff007988 */ /* 0x0003e80008000825 */
[----:B------:R1:W-:Y:S04]  /*30c0*/  STAS [R2.64], R11 ;  /* 0x0000000b02007dbd */ /* 0x0003e8000c0008ff */
[----:B------:R1:W-:Y:S04]  /*30d0*/  ATOMS.OR RZ, [UR6+0x14], R7 ;  /* 0x00001407ffff798c */ /* 0x0003e8000b000006 */
[----:B------:R1:W-:Y:S04]  /*30e0*/  ATOMS.OR RZ, [UR6+0x18], R6 ;  /* 0x00001806ffff798c */ /* 0x0003e8000b000006 */
[----:B------:R1:W-:Y:S02]  /*30f0*/  ATOMS.XOR RZ, [UR6+0x10], R4 ;  /* 0x00001004ffff798c */ /* 0x0003e4000b800006 */
.L_x_59:
[----:B------:R-:W-:Y:S05]  /*3100*/  BSYNC B0 ;  /* 0x0000000000007941 */ /* 0x000fea0003800000 */
.L_x_58:
[----:B------:R-:W-:Y:S05]  /*3110*/  BRA.U UP0, `(.L_x_64) ;  /* 0x00000001006c7547 */ /* 0x000fea000b800000 */
[----:B------:R-:W-:-:S03]  /*3120*/  UMOV UR7, 0xffffffff ;  /* 0xffffffff00077882 */ /* 0x000fc60000000000 */
[----:B------:R-:W-:Y:S05]  /*3130*/  BRA.DIV UR7, `(.L_x_65) ;  /* 0x0000008e07d47947 */ /* 0x000fea000b800000 */
[----:B------:R-:W-:-:S13]  /*3140*/  ELECT P6, URZ, PT ;  /* 0x0000000000ff782f */ /* 0x000fda00038c0000 */
.L_x_203:
[----:B------:R-:W-:Y:S05]  /*3150*/  @!P6 BRA `(.L_x_64) ;  /* 0x00000000005ce947 */ /* 0x000fea0003800000 */
[----:B-1----:R-:W1:Y:S02]  /*3160*/  LDS R3, [UR6+0x10] ;  /* 0x00001006ff037984 */ /* 0x002e640008000800 */
[----:B-1----:R-:W-:-:S04]  /*3170*/  SHF.L.U32 R3, R3, 0x1f, RZ ;  /* 0x0000001f03037819 */ /* 0x002fc800000006ff */
[----:B------:R-:W1:Y:S02]  /*3180*/  SYNCS.PHASECHK.TRANS64.TRYWAIT P0, [UR6+0x8], R3 ;  /* 0x00000803ff0075a7 */ /* 0x000e640008001106 */
[----:B-1----:R-:W-:Y:S05]  /*3190*/  @P0 BRA `(.L_x_66) ;  /* 0x0000000000080947 */ /* 0x002fea0003800000 */
[----:B------:R-:W1:Y:S02]  /*31a0*/  SYNCS.PHASECHK.TRANS64.TRYWAIT P0, [UR6+0x8], R3 ;  /* 0x00000803ff0075a7 */ /* 0x000e640008001106 */
[----:B-1----:R-:W-:Y:S05]  /*31b0*/  @!P0 BRA `(.L_x_67) ;  /* 0x0000008c00d48947 */ /* 0x002fea0003800000 */
.L_x_66:
[----:B------:R-:W2:Y:S01]  /*31c0*/  LDS R5, [UR37+0x130] ;  /* 0x00013025ff057984 */ /* 0x000ea20008000800 */
[----:B-1----:R-:W-:Y:S02]  /*31d0*/  HFMA2 R2, -RZ, RZ, 0, 5.9604644775390625e-08 ;  /* 0x00000001ff027431 */ /* 0x002fe400000001ff */
[----:B------:R-:W-:Y:S01]  /*31e0*/  IMAD.MOV.U32 R3, RZ, RZ, 0xffff ;  /* 0x0000ffffff037424 */ /* 0x000fe200078e00ff */
[----:B------:R-:W-:Y:S01]  /*31f0*/  UPRMT UR7, UR4, 0x654, UR8 ;  /* 0x0000065404077896 */ /* 0x000fe20008000008 */
[----:B--2---:R-:W-:-:S03]  /*3200*/  IMAD.SHL.U32 R4, R5, 0x20, RZ ;  /* 0x0000002005047824 */ /* 0x004fc600078e00ff */
[-C--:B------:R-:W-:Y:S02]  /*3210*/  SHF.L.U32 R3, R3, R5.reuse, RZ ;  /* 0x0000000503037219 */ /* 0x080fe400000006ff */
[----:B------:R-:W-:Y:S01]  /*3220*/  SHF.L.U32 R5, R2, R5, RZ ;  /* 0x0000000502057219 */ /* 0x000fe200000006ff */
[----:B------:R2:W-:Y:S04]  /*3230*/  STS [UR37+0x130], R4 ;  /* 0x00013004ff007988 */ /* 0x0005e80008000825 */
[----:B------:R2:W-:Y:S04]  /*3240*/  ATOMS.OR RZ, [UR6+0x14], R3 ;  /* 0x00001403ffff798c */ /* 0x0005e8000b000006 */
[----:B------:R2:W-:Y:S01]  /*3250*/  ATOMS.OR RZ, [UR6+0x18], R5 ;  /* 0x00001805ffff798c */ /* 0x0005e2000b000006 */
[----:B------:R-:W-:Y:S03]  /*3260*/  SYNCS.ARRIVE.TRANS64.RED.A1T0 RZ, [UR7], RZ ;  /* 0x000000ffffff79a7 */ /* 0x000fe60008100407 */
[----:B------:R2:W-:Y:S01]  /*3270*/  ATOMS.XOR RZ, [UR6+0x10], R2 ;  /* 0x00001002ffff798c */ /* 0x0005e2000b800006 */
[----:B------:R-:W-:Y:S05]  /*3280*/  BRA `(.L_x_64) ;  /* 0x0000000000107947 */ /* 0x000fea0003800000 */
.L_x_57:
[----:B------:R-:W-:-:S05]  /*3290*/  MOV R2, 0xffffffff ;  /* 0xffffffff00027802 */ /* 0x000fca0000000f00 */
[----:B------:R1:W-:Y:S02]  /*32a0*/  STS [UR37+0x130], R2 ;  /* 0x00013002ff007988 */ /* 0x0003e40008000825 */
[----:B-1----:R-:W-:Y:S02]  /*32b0*/  MOV R2, 0x32d0 ;  /* 0x000032d000027802 */ /* 0x002fe40000000f00 */
[----:B-----5:R-:W-:Y:S05]  /*32c0*/  CALL.REL.NOINC `($__internal_1_$__cuda_sm10x_tcgen05_guardrail_trap_phase_invalid_during_alloc) ;  /* 0x0000009800287944 */ /* 0x020fea0003c00000 */
.L_x_64:
[----:B------:R-:W-:Y:S05]  /*32d0*/  WARPSYNC.ALL ;  /* 0x0000000000007948 */ /* 0x000fea0003800000 */
[----:B------:R-:W3:Y:S01]  /*32e0*/  S2UR UR7, SR_CgaCtaId ;  /* 0x00000000000779c3 */ /* 0x000ee20000008800 */
[----:B------:R-:W-:Y:S01]  /*32f0*/  UMOV UR6, 0x400 ;  /* 0x0000040000067882 */ /* 0x000fe20000000000 */
[----:B------:R-:W-:-:S06]  /*3300*/  NOP ;  /* 0x0000000000007918 */ /* 0x000fcc0000000000 */
[----:B------:R-:W-:Y:S06]  /*3310*/  BAR.ARV 0x6, 0xa0 ;  /* 0x0182800000007b1d */ /* 0x000fec0000002000 */
[----:B------:R-:W4:Y:S01]  /*3320*/  LDCU UR8, c[0x0][0x38c] ;  /* 0x00007180ff0877ac */ /* 0x000f220008000800 */
[----:B------:R-:W-:Y:S01]  /*3330*/  LOP3.LUT R0, R0, 0xffff, RZ, 0xc0, !PT ;  /* 0x0000ffff00007812 */ /* 0x000fe200078ec0ff */
[----:B-1----:R-:W-:Y:S01]  /*3340*/  IMAD.MOV.U32 R9, RZ, RZ, 0x1 ;  /* 0x00000001ff097424 */ /* 0x002fe200078e00ff */
[----:B------:R-:W-:Y:S01]  /*3350*/  LOP3.LUT R8, R8, 0xffff, RZ, 0xc0, !PT ;  /* 0x0000ffff08087812 */ /* 0x000fe200078ec0ff */
[----:B------:R-:W-:Y:S01]  /*3360*/  UMOV UR19, URZ ;  /* 0x000000ff00137c82 */ /* 0x000fe20008000000 */
[----:B------:R-:W-:Y:S01]  /*3370*/  R2UR UR11, R0 ;  /* 0x00000000000b72ca */ /* 0x000fe200000e0000 */
[----:B------:R-:W-:Y:S01]  /*3380*/  UMOV UR18, URZ ;  /* 0x000000ff00127c82 */ /* 0x000fe20008000000 */
[----:B------:R-:W-:Y:S01]  /*3390*/  R2UR UR12, R8 ;  /* 0x00000000080c72ca */ /* 0x000fe200000e0000 */
[----:B------:R-:W-:Y:S01]  /*33a0*/  IMAD.MOV.U32 R8, RZ, RZ, RZ ;  /* 0x000000ffff087224 */ /* 0x000fe200078e00ff */
[----:B------:R-:W-:Y:S01]  /*33b0*/  UMOV UR17, URZ ;  /* 0x000000ff00117c82 */ /* 0x000fe20008000000 */
[----:B---3--:R-:W-:-:S02]  /*33c0*/  ULEA UR7, UR7, UR6, 0x18 ;  /* 0x0000000607077291 */ /* 0x008fc4000f8ec0ff */
[----:B------:R-:W-:Y:S02]  /*33d0*/  UISETP.NE.AND UP2, UPT, UR5, URZ, UPT ;  /* 0x000000ff0500728c */ /* 0x000fe4000bf45270 */
[----:B------:R-:W-:Y:S02]  /*33e0*/  UIADD3 UR13, UPT, UPT, UR7, 0x10800, URZ ;  /* 0x00010800070d7890 */ /* 0x000fe4000fffe0ff */
[----:B------:R-:W-:Y:S02]  /*33f0*/  UIADD3 UR14, UPT, UPT, UR7, 0x24800, URZ ;  /* 0x00024800070e7890 */ /* 0x000fe4000fffe0ff */
[----:B----4-:R-:W-:Y:S01]  /*3400*/  UIADD3 UR8, UPT, UPT, UR8, 0x1f, URZ ;  /* 0x0000001f08087890 */ /* 0x010fe2000fffe0ff */
[----:B--2---:R-:W1:Y:S01]  /*3410*/  LDS R2, [UR7+0x130] ;  /* 0x00013007ff027984 */ /* 0x004e620008000800 */
[----:B------:R-:W-:Y:S02]  /*3420*/  USHF.R.U32.HI UR13, URZ, 0x4, UR13 ;  /* 0x00000004ff0d7899 */ /* 0x000fe4000801160d */
[----:B------:R-:W-:-:S02]  /*3430*/  USHF.R.S32.HI UR6, URZ, 0x1f, UR8 ;  /* 0x0000001fff067899 */ /* 0x000fc40008011408 */
[----:B------:R-:W-:Y:S02]  /*3440*/  USHF.R.U32.HI UR14, URZ, 0x4, UR14 ;  /* 0x00000004ff0e7899 */ /* 0x000fe4000801160e */
[----:B------:R-:W-:Y:S02]  /*3450*/  ULEA.HI UR6, UR6, UR8, URZ, 0x5 ;  /* 0x0000000806067291 */ /* 0x000fe4000f8f28ff */
[----:B------:R-:W-:Y:S02]  /*3460*/  ULOP3.LUT UR13, UR13, 0x3fff, URZ, 0xc0, !UPT ;  /* 0x00003fff0d0d7892 */ /* 0x000fe4000f8ec0ff */
[----:B------:R-:W-:Y:S02]  /*3470*/  USHF.R.S32.HI UR6, URZ, 0x5, UR6 ;  /* 0x00000005ff067899 */ /* 0x000fe40008011406 */
[----:B------:R-:W-:Y:S02]  /*3480*/  ULOP3.LUT UR14, UR14, 0x3fff, URZ, 0xc0, !UPT ;  /* 0x00003fff0e0e7892 */ /* 0x000fe4000f8ec0ff */
[----:B------:R-:W-:Y:S01]  /*3490*/  UISETP.LT.AND UP0, UPT, UR6, 0x1, UPT ;  /* 0x000000010600788c */ /* 0x000fe2000bf01270 */
[----:B------:R-:W-:Y:S01]  /*34a0*/  UMOV UR28, 0x0 ;  /* 0x00000000001c7882 */ /* 0x000fe20000000000 */
[----:B------:R-:W-:Y:S01]  /*34b0*/  UMOV UR29, 0x10400910 ;  /* 0x10400910001d7882 */ /* 0x000fe20000000000 */
[----:B------:R-:W-:-:S02]  /*34c0*/  ULOP3.LUT UR13, UR13, 0x10000, URZ, 0xfc, !UPT ;  /* 0x000100000d0d7892 */ /* 0x000fc4000f8efcff */
[----:B------:R-:W-:Y:S02]  /*34d0*/  ULOP3.LUT UR14, UR14, 0x10000, URZ, 0xfc, !UPT ;  /* 0x000100000e0e7892 */ /* 0x000fe4000f8efcff */
[----:B------:R-:W-:Y:S01]  /*34e0*/  USEL UR20, UR6, 0x1, !UP0 ;  /* 0x0000000106147887 */ /* 0x000fe2000c000000 */
[----:B------:R-:W-:Y:S01]  /*34f0*/  UMOV UR26, 0x0 ;  /* 0x00000000001a7882 */ /* 0x000fe20000000000 */
[----:B------:R-:W-:Y:S01]  /*3500*/  UMOV UR27, 0x10400910 ;  /* 0x10400910001b7882 */ /* 0x000fe20000000000 */
[----:B------:R-:W-:Y:S01]  /*3510*/  UMOV UR24, 0x0 ;  /* 0x0000000000187882 */ /* 0x000fe20000000000 */
[----:B------:R-:W-:Y:S01]  /*3520*/  UMOV UR25, 0x10400910 ;  /* 0x1040091000197882 */ /* 0x000fe20000000000 */
[----:B------:R-:W-:Y:S01]  /*3530*/  UMOV UR22, 0x0 ;  /* 0x0000000000167882 */ /* 0x000fe20000000000 */
[----:B------:R-:W-:Y:S01]  /*3540*/  UMOV UR23, 0x10400910 ;  /* 0x1040091000177882 */ /* 0x000fe20000000000 */
[----:B-1----:R-:W-:Y:S02]  /*3550*/  R2UR UR21, R2 ;  /* 0x00000000021572ca */ /* 0x002fe400000e0000 */
[----:B------:R-:W-:-:S13]  /*3560*/  CS2R R2, SRZ ;  /* 0x0000000000027805 */ /* 0x000fda000001ff00 */
.L_x_75:
[C---:B------:R-:W-:Y:S02]  /*3570*/  LEA R0, R8.reuse, UR7, 0x3 ;  /* 0x0000000708007c11 */ /* 0x040fe4000f8e18ff */
[----:B------:R-:W-:Y:S02]  /*3580*/  SHF.L.U32 R5, R3, 0x1f, RZ ;  /* 0x0000001f03057819 */ /* 0x000fe400000006ff */
[----:B------:R-:W-:Y:S02]  /*3590*/  LEA R4, R8, UR7, 0x4 ;  /* 0x0000000708047c11 */ /* 0x000fe4000f8e20ff */
[----:B------:R-:W1:Y:S02]  /*35a0*/  SYNCS.PHASECHK.TRANS64.TRYWAIT P0, [R0+URZ+0xa0], R5 ;  /* 0x0000a005000075a7 */ /* 0x000e6400080011ff */
[----:B-1-34-:R-:W-:Y:S05]  /*35b0*/  @!P0 BRA `(.L_x_68) ;  /* 0x0000008800ec8947 */ /* 0x01afea0003800000 */
.L_x_204:
[----:B-1----:R-:W1:Y:S01]  /*35c0*/  LDS.128 R4, [R4+0x110] ;  /* 0x0001100004047984 */ /* 0x002e620000000c00 */
[----:B------:R-:W-:Y:S02]  /*35d0*/  VIADD R0, R0, 0xb0 ;  /* 0x000000b000007836 */ /* 0x000fe40000000000 */
[----:B------:R-:W-:Y:S01]  /*35e0*/  VIADD R8, R8, 0x1 ;  /* 0x0000000108087836 */ /* 0x000fe20000000000 */
[----:B------:R-:W-:Y:S01]  /*35f0*/  @!PT LDS RZ, [RZ] ;  /* 0x00000000fffff984 */ /* 0x000fe20000000800 */
[----:B------:R-:W-:Y:S01]  /*3600*/  @!PT LDS RZ, [RZ] ;  /* 0x00000000fffff984 */ /* 0x000fe20000000800 */
[----:B------:R-:W-:Y:S01]  /*3610*/  @!PT LDS RZ, [RZ] ;  /* 0x00000000fffff984 */ /* 0x000fe20000000800 */
[----:B------:R-:W-:Y:S01]  /*3620*/  @!PT LDS RZ, [RZ] ;  /* 0x00000000fffff984 */ /* 0x000fe20000000800 */
[----:B------:R2:W-:Y:S06]  /*3630*/  MEMBAR.ALL.CTA ;  /* 0x0000000000007992 */ /* 0x0005ec0000008000 */
[----:B--2---:R-:W2:Y:S01]  /*3640*/  FENCE.VIEW.ASYNC.S ;  /* 0x00000000000073c6 */ /* 0x004ea20000000000 */
[----:B------:R-:W-:-:S04]  /*3650*/  PRMT R0, RZ, 0x654, R0 ;  /* 0x00000654ff007816 */ /* 0x000fc80000000000 */
[----:B--2---:R2:W-:Y:S01]  /*3660*/  SYNCS.ARRIVE.TRANS64.RED.A1T0 RZ, [R0+URZ], RZ ;  /* 0x000000ff00ff79a7 */ /* 0x0045e200081004ff */
[----:B-1----:R-:W-:Y:S01]  /*3670*/  LOP3.LUT P1, RZ, R6, 0x1, RZ, 0xc0, !PT ;  /* 0x0000000106ff7812 */ /* 0x002fe2000782c0ff */
[----:B--2---:R-:W-:-:S12]  /*3680*/  BRA.U UP2, `(.L_x_69) ;  /* 0x0000000502087547 */ /* 0x004fd8000b800000 */
[----:B------:R-:W1:Y:S01]  /*3690*/  LDCU UR8, c[0x0][0x38c] ;  /* 0x00007180ff0877ac */ /* 0x000e620008000800 */
[----:B------:R-:W-:Y:S02]  /*36a0*/  PLOP3.LUT P2, PT, PT, PT, PT, 0x80, 0x8 ;  /* 0x000000000008781c */ /* 0x000fe40003f4f070 */
[----:B------:R-:W-:Y:S01]  /*36b0*/  SHF.L.U32 R5, R9, 0x1f, RZ ;  /* 0x0000001f09057819 */ /* 0x000fe200000006ff */
[----:B------:R-:W-:Y:S02]  /*36c0*/  ULEA UR9, UR19, UR7, 0x3 ;  /* 0x0000000713097291 */ /* 0x000fe4000f8e18ff */
[----:B------:R-:W-:Y:S02]  /*36d0*/  ULEA UR10, UR19, UR21, 0x8 ;  /* 0x00000015130a7291 */ /* 0x000fe4000f8e40ff */
[----:B-1----:R-:W-:-:S06]  /*36e0*/  UISETP.GE.AND UP0, UPT, UR8, 0x1, UPT ;  /* 0x000000010800788c */ /* 0x002fcc000bf06270 */
[----:B------:R-:W-:-:S05]  /*36f0*/  PLOP3.LUT P0, PT, PT, PT, UP0, 0x80, 0x8 ;  /* 0x000000000008781c */ /* 0x000fca0003f0f008 */
[----:B------:R-:W-:-:S08]  /*3700*/  @UP0 ULEA UR8, UR18, UR7, 0x3 ;  /* 0x0000000712080291 */ /* 0x000fd0000f8e18ff */
[----:B------:R-:W-:-:S04]  /*3710*/  @P0 SHF.L.U32 R0, R2, 0x1f, RZ ;  /* 0x0000001f02000819 */ /* 0x000fc800000006ff */
[----:B------:R1:W2:Y:S01]  /*3720*/  @P0 SYNCS.PHASECHK.TRANS64.TRYWAIT P2, [UR8], R0 ;  /* 0x00000000ff0005a7 */ /* 0x0002a20008041108 */
[----:B------:R-:W3:Y:S02]  /*3730*/  SYNCS.PHASECHK.TRANS64.TRYWAIT P0, [UR9+0xd0], R5 ;  /* 0x0000d005ff0075a7 */ /* 0x000ee40008001109 */
[----:B-123--:R-:W-:Y:S05]  /*3740*/  @!P0 BRA `(.L_x_70) ;  /* 0x00000088009c8947 */ /* 0x00efea0003800000 */
.L_x_206:
[----:B------:R-:W-:Y:S01]  /*3750*/  UMOV UR16, UR17 ;  /* 0x0000001100107c82 */ /* 0x000fe20008000000 */
[----:B------:R-:W-:Y:S05]  /*3760*/  BRA.U !UP0, `(.L_x_71) ;  /* 0x0000000108c07547 */ /* 0x000fea000b800000 */
[----:B------:R-:W-:Y:S02]  /*3770*/  UIADD3 UR16, UPT, UPT, UR20, UR17, URZ ;  /* 0x0000001114107290 */ /* 0x000fe4000fffe0ff */
[----:B------:R-:W-:Y:S01]  /*3780*/  UPLOP3.LUT UP3, UPT, UPT, UPT, UPT, 0x40, 0x4 ;  /* 0x000000000004789c */ /* 0x000fe20003f6e870 */
[----:B------:R-:W-:Y:S01]  /*3790*/  UMOV UR15, UR6 ;  /* 0x00000006000f7c82 */ /* 0x000fe20008000000 */
[----:B------:R-:W-:-:S09]  /*37a0*/  UMOV UR46, UR18 ;  /* 0x00000012002e7c82 */ /* 0x000fd20008000000 */
.L_x_74:
[----:B--2---:R-:W-:Y:S01]  /*37b0*/  ULEA UR8, UR46, UR7, 0x3 ;  /* 0x000000072e087291 */ /* 0x004fe2000f8e18ff */
[----:B---3--:R-:W-:Y:S11]  /*37c0*/  @P2 BRA `(.L_x_72) ;  /* 0x00000000000c2947 */ /* 0x008ff60003800000 */
[----:B-1----:R-:W-:Y:S04]  /*37d0*/  SHF.L.U32 R5, R2, 0x1f, RZ ;  /* 0x0000001f02057819 */ /* 0x002fe800000006ff */
[----:B------:R-:W1:Y:S02]  /*37e0*/  SYNCS.PHASECHK.TRANS64.TRYWAIT P0, [UR8], R5 ;  /* 0x00000005ff0075a7 */ /* 0x000e640008001108 */
[----:B-1----:R-:W-:Y:S05]  /*37f0*/  @!P0 BRA `(.L_x_73) ;  /* 0x0000008800888947 */ /* 0x002fea0003800000 */
.L_x_72:
[----:B------:R-:W-:Y:S01]  /*3800*/  UISETP.NE.AND UP0, UPT, UR15, 0x1, UPT ;  /* 0x000000010f00788c */ /* 0x000fe2000bf05270 */
[----:B------:R-:W-:Y:S01]  /*3810*/  PLOP3.LUT P2, PT, PT, PT, PT, 0x80, 0x8 ;  /* 0x000000000008781c */ /* 0x000fe20003f4f070 */
[----:B------:R-:W-:Y:S02]  /*3820*/  UIADD3 UR18, UPT, UPT, UR46, 0x1, URZ ;  /* 0x000000012e127890 */ /* 0x000fe4000fffe0ff */
[----:B------:R-:W-:Y:S02]  /*3830*/  ULEA UR32, UR46, UR14, 0xa ;  /* 0x0000000e2e207291 */ /* 0x000fe4000f8e50ff */
[----:B------:R-:W-:Y:S01]  /*3840*/  UISETP.NE.AND UP1, UPT, UR18, 0x5, UPT ;  /* 0x000000051200788c */ /* 0x000fe2000bf25270 */
[----:B------:R-:W-:Y:S01]  /*3850*/  PLOP3.LUT P0, PT, PT, PT, UP0, 0x80, 0x8 ;  /* 0x000000000008781c */ /* 0x000fe20003f0f008 */
[----:B------:R-:W-:Y:S02]  /*3860*/  UIADD3 UR44, UPT, UPT, UR32, 0x2, URZ ;  /* 0x00000002202c7890 */ /* 0x000fe4000fffe0ff */
[----:B------:R-:W-:Y:S02]  /*3870*/  USEL UR31, URZ, 0x1, UP1 ;  /* 0x00000001ff1f7887 */ /* 0x000fe40008800000 */
[----:B------:R-:W-:Y:S02]  /*3880*/  USEL UR18, UR18, URZ, UP1 ;  /* 0x000000ff12127287 */ /* 0x000fe40008800000 */
[----:B------:R-:W-:Y:S02]  /*3890*/  UIADD3 UR40, UPT, UPT, UR32, 0x4, URZ ;  /* 0x0000000420287890 */ /* 0x000fe4000fffe0ff */
[----:B------:R-:W-:Y:S01]  /*38a0*/  @UP0 ULEA UR30, UR18, UR7, 0x3 ;  /* 0x00000007121e0291 */ /* 0x000fe2000f8e18ff */
[----:B------:R-:W-:Y:S01]  /*38b0*/  LOP3.LUT R2, R2, UR31, RZ, 0x3c, !PT ;  /* 0x0000001f02027c12 */ /* 0x000fe2000f8e3cff */
[----:B------:R-:W-:Y:S02]  /*38c0*/  UIADD3 UR36, UPT, UPT, UR32, 0x6, URZ ;  /* 0x0000000620247890 */ /* 0x000fe4000fffe0ff */
[----:B------:R-:W-:Y:S01]  /*38d0*/  UIADD3 UR8, UPT, UPT, UR8, 0x28, URZ ;  /* 0x0000002808087890 */ /* 0x000fe2000fffe0ff */
[----:B-1----:R-:W-:Y:S01]  /*38e0*/  @P0 SHF.L.U32 R0, R2, 0x1f, RZ ;  /* 0x0000001f02000819 */ /* 0x002fe200000006ff */
[----:B------:R-:W-:Y:S02]  /*38f0*/  UIADD3 UR17, UPT, UPT, UR17, 0x1, URZ ;  /* 0x0000000111117890 */ /* 0x000fe4000fffe0ff */
[----:B------:R-:W-:Y:S01]  /*3900*/  UIADD3 UR15, UPT, UPT, UR15, -0x1, URZ ;  /* 0xffffffff0f0f7890 */ /* 0x000fe2000fffe0ff */
[----:B------:R2:W3:Y:S01]  /*3910*/  @P0 SYNCS.PHASECHK.TRANS64.TRYWAIT P2, [UR30], R0 ;  /* 0x00000000ff0005a7 */ /* 0x0004e2000804111e */
[----:B------:R-:W-:Y:S02]  /*3920*/  ULEA UR30, UR46, UR13, 0xa ;  /* 0x0000000d2e1e7291 */ /* 0x000fe4000f8e50ff */
[----:B------:R-:W-:Y:S02]  /*3930*/  UISETP.NE.AND UP0, UPT, UR17, UR16, UPT ;  /* 0x000000101100728c */ /* 0x000fe4000bf05270 */
[----:B------:R-:W-:Y:S02]  /*3940*/  UIADD3 UR42, UPT, UPT, UR30, 0x2, URZ ;  /* 0x000000021e2a7890 */ /* 0x000fe4000fffe0ff */
[----:B------:R-:W-:Y:S02]  /*3950*/  UIADD3 UR38, UPT, UPT, UR30, 0x4, URZ ;  /* 0x000000041e267890 */ /* 0x000fe4000fffe0ff */
[----:B------:R-:W-:Y:S01]  /*3960*/  UIADD3 UR34, UPT, UPT, UR30, 0x6, URZ ;  /* 0x000000061e227890 */ /* 0x000fe2000fffe0ff */
[----:B------:R-:W-:Y:S01]  /*3970*/  UMOV UR33, 0x40004040 ;  /* 0x4000404000217882 */ /* 0x000fe20000000000 */
[----:B------:R-:W-:Y:S01]  /*3980*/  UMOV UR31, 0x40004040 ;  /* 0x40004040001f7882 */ /* 0x000fe20000000000 */
[----:B------:R-:W-:Y:S01]  /*3990*/  UMOV UR45, 0x40004040 ;  /* 0x40004040002d7882 */ /* 0x000fe20000000000 */
[----:B------:R2:W-:Y:S01]  /*39a0*/  UTCHMMA.2CTA gdesc[UR30], gdesc[UR32], tmem[UR10], tmem[UR28], idesc[UR29], UP3 ;  /* 0x00ff1c201e0075ea */ /* 0x0005e20009a0000a */
[----:B------:R-:W-:Y:S01]  /*39b0*/  UPLOP3.LUT UP3, UPT, UPT, UPT, UPT, 0x80, 0x8 ;  /* 0x000000000008789c */ /* 0x000fe20003f6f070 */
[----:B------:R-:W-:Y:S01]  /*39c0*/  UMOV UR43, 0x40004040 ;  /* 0x40004040002b7882 */ /* 0x000fe20000000000 */
[----:B------:R-:W-:Y:S01]  /*39d0*/  UMOV UR41, 0x40004040 ;  /* 0x4000404000297882 */ /* 0x000fe20000000000 */
[----:B------:R2:W-:Y:S01]  /*39e0*/  UTCHMMA.2CTA gdesc[UR42], gdesc[UR44], tmem[UR10], tmem[UR26], idesc[UR27], UPT ;  /* 0x00ff1a2c2a0075ea */ /* 0x0005e2000ba0000a */
[----:B------:R-:W-:Y:S01]  /*39f0*/  UMOV UR39, 0x40004040 ;  /* 0x4000404000277882 */ /* 0x000fe20000000000 */
[----:B------:R-:W-:Y:S01]  /*3a00*/  UMOV UR37, 0x40004040 ;  /* 0x4000404000257882 */ /* 0x000fe20000000000 */
[----:B------:R-:W-:Y:S01]  /*3a10*/  UMOV UR35, 0x40004040 ;  /* 0x4000404000237882 */ /* 0x000fe20000000000 */
[----:B------:R2:W-:Y:S01]  /*3a20*/  UTCHMMA.2CTA gdesc[UR38], gdesc[UR40], tmem[UR10], tmem[UR24], idesc[UR25], UPT ;  /* 0x00ff1828260075ea */ /* 0x0005e2000ba0000a */
[----:B------:R2:W-:Y:S01]  /*3a30*/  UTCHMMA.2CTA gdesc[UR34], gdesc[UR36], tmem[UR10], tmem[UR22], idesc[UR23], UPT ;  /* 0x00ff1624220075ea */ /* 0x0005e2000ba0000a */
[----:B------:R2:W-:Y:S01]  /*3a40*/  UTCBAR.2CTA.MULTICAST [UR8], URZ, UR12 ;  /* 0x000000ff080073e9 */ /* 0x0005e2000820080c */
[----:B------:R-:W-:Y:S01]  /*3a50*/  UMOV UR46, UR18 ;  /* 0x00000012002e7c82 */ /* 0x000fe20008000000 */
[----:B------:R-:W-:Y:S05]  /*3a60*/  BRA.U UP0, `(.L_x_74) ;  /* 0xfffffffd00507547 */ /* 0x000fea000b83ffff */
.L_x_71:
[----:B------:R-:W-:Y:S01]  /*3a70*/  UIADD3 UR9, UPT, UPT, UR9, 0xc0, URZ ;  /* 0x000000c009097890 */ /* 0x000fe2000fffe0ff */
[----:B------:R-:W-:-:S08]  /*3a80*/  UMOV UR17, UR16 ;  /* 0x0000001000117c82 */ /* 0x000fd00008000000 */
[----:B------:R4:W-:Y:S01]  /*3a90*/  UTCBAR.2CTA.MULTICAST [UR9], URZ, UR11 ;  /* 0x000000ff090073e9 */ /* 0x0009e2000820080b */
[----:B------:R-:W-:Y:S02]  /*3aa0*/  NOP ;  /* 0x0000000000007918 */ /* 0x000fe40000000000 */
.L_x_69:
[----:B------:R-:W-:Y:S01]  /*3ab0*/  UIADD3 UR19, UPT, UPT, UR19, 0x1, URZ ;  /* 0x0000000113137890 */ /* 0x000fe2000fffe0ff */
[----:B------:R-:W-:-:S03]  /*3ac0*/  ISETP.NE.AND P0, PT, R8, 0x2, PT ;  /* 0x000000020800780c */ /* 0x000fc60003f05270 */
[----:B------:R-:W-:Y:S01]  /*3ad0*/  UISETP.NE.AND UP0, UPT, UR19, 0x2, UPT ;  /* 0x000000021300788c */ /* 0x000fe2000bf05270 */
[----:B-12---:R-:W-:Y:S02]  /*3ae0*/  SEL R0, RZ, 0x1, P0 ;  /* 0x00000001ff007807 */ /* 0x006fe40000000000 */
[----:B------:R-:W-:Y:S01]  /*3af0*/  SEL R8, R8, RZ, P0 ;  /* 0x000000ff08087207 */ /* 0x000fe20000000000 */
[----:B------:R-:W-:Y:S01]  /*3b00*/  USEL UR8, URZ, 0x1, UP0 ;  /* 0x00000001ff087887 */ /* 0x000fe20008000000 */
[----:B------:R-:W-:Y:S01]  /*3b10*/  LOP3.LUT R3, R3, R0, RZ, 0x3c, !PT ;  /* 0x0000000003037212 */ /* 0x000fe200078e3cff */
[----:B------:R-:W-:-:S04]  /*3b20*/  USEL UR19, UR19, URZ, UP0 ;  /* 0x000000ff13137287 */ /* 0x000fc80008000000 */
[----:B------:R-:W-:Y:S01]  /*3b30*/  LOP3.LUT R9, R9, UR8, RZ, 0x3c, !PT ;  /* 0x0000000809097c12 */ /* 0x000fe2000f8e3cff */
[----:B------:R-:W-:Y:S07]  /*3b40*/  @P1 BRA `(.L_x_75) ;  /* 0xfffffff800881947 */ /* 0x000fee000383ffff */
[----:B------:R-:W1:Y:S01]  /*3b50*/  S2UR UR6, SR_CgaCtaId ;  /* 0x00000000000679c3 */ /* 0x000e620000008800 */
[----:B------:R-:W-:Y:S01]  /*3b60*/  ELECT P0, URZ, PT ;  /* 0x0000000000ff782f */ /* 0x000fe20003800000 */
[----:B------:R-:W-:Y:S01]  /*3b70*/  HFMA2 R0, -RZ, RZ, 0, 5.9604644775390625e-08 ;  /* 0x00000001ff007431 */ /* 0x000fe200000001ff */
[----:B------:R-:W-:-:S05]  /*3b80*/  UMOV UR8, 0x40 ;  /* 0x0000004000087882 */ /* 0x000fca0000000000 */
[----:B------:R-:W-:Y:S01]  /*3b90*/  UVIRTCOUNT.DEALLOC.SMPOOL 0x80 ;  /* 0x000000800000784c */ /* 0x000fe20000000000 */
[----:B------:R-:W-:Y:S02]  /*3ba0*/  UISETP.NE.AND UP0, UPT, UR5, URZ, UPT ;  /* 0x000000ff0500728c */ /* 0x000fe4000bf05270 */
[----:B-1----:R-:W-:-:S09]  /*3bb0*/  ULEA UR6, UR6, UR8, 0x18 ;  /* 0x0000000806067291 */ /* 0x002fd2000f8ec0ff */
[----:B------:R1:W-:Y:S01]  /*3bc0*/  @P0 STS.U8 [UR6+0x1c], R0 ;  /* 0x00001c00ff000988 */ /* 0x0003e20008000006 */
[----:B------:R-:W-:Y:S05]  /*3bd0*/  BRA.U UP0, `(.L_x_76) ;  /* 0x0000000100587547 */ /* 0x000fea000b800000 */
[----:B------:R-:W-:Y:S01]  /*3be0*/  UIADD3 UR8, UPT, UPT, UR7, 0xd0, URZ ;  /* 0x000000d007087890 */ /* 0x000fe2000fffe0ff */
[----:B------:R-:W-:-:S03]  /*3bf0*/  SHF.L.U32 R3, R9, 0x1f, RZ ;  /* 0x0000001f09037819 */ /* 0x000fc600000006ff */
[----:B------:R-:W-:-:S09]  /*3c00*/  ULEA UR5, UR19, UR8, 0x3 ;  /* 0x0000000813057291 */ /* 0x000fd2000f8e18ff */
[----:B------:R-:W2:Y:S02]  /*3c10*/  SYNCS.PHASECHK.TRANS64.TRYWAIT P0, [UR5], R3 ;  /* 0x00000003ff0075a7 */ /* 0x000ea40008001105 */
[----:B--2---:R-:W-:Y:S05]  /*3c20*/  @!P0 BRA `(.L_x_77) ;  /* 0x0000008400948947 */ /* 0x004fea0003800000 */
.L_x_209:
[----:B----4-:R-:W-:-:S04]  /*3c30*/  UIADD3 UR9, UPT, UPT, UR19, 0x1, URZ ;  /* 0x0000000113097890 */ /* 0x010fc8000fffe0ff */
[----:B------:R-:W-:-:S04]  /*3c40*/  UISETP.NE.AND UP1, UPT, UR9, 0x2, UPT ;  /* 0x000000020900788c */ /* 0x000fc8000bf25270 */
[----:B------:R-:W-:Y:S02]  /*3c50*/  USEL UR5, URZ, 0x1, UP1 ;  /* 0x00000001ff057887 */ /* 0x000fe40008800000 */
[----:B------:R-:W-:-:S04]  /*3c60*/  USEL UR9, UR9, URZ, UP1 ;  /* 0x000000ff09097287 */ /* 0x000fc80008800000 */
[----:B------:R-:W-:Y:S01]  /*3c70*/  ULEA UR9, UR9, UR8, 0x3 ;  /* 0x0000000809097291 */ /* 0x000fe2000f8e18ff */
[----:B-1----:R-:W-:-:S04]  /*3c80*/  LOP3.LUT R3, R9, UR5, RZ, 0x3c, !PT ;  /* 0x0000000509037c12 */ /* 0x002fc8000f8e3cff */
[----:B------:R-:W-:Y:S01]  /*3c90*/  SHF.L.U32 R3, R3, 0x1f, RZ ;  /* 0x0000001f03037819 */ /* 0x000fe200000006ff */
[----:B------:R-:W-:-:S04]  /*3ca0*/  IMAD.U32 R0, RZ, RZ, UR9 ;  /* 0x00000009ff007e24 */ /* 0x000fc8000f8e00ff */
[----:B------:R1:W2:Y:S03]  /*3cb0*/  SYNCS.PHASECHK.TRANS64.TRYWAIT P0, [R0+URZ], R3 ;  /* 0x00000003000075a7 */ /* 0x0002a600080011ff */
[----:B--2---:R-:W-:Y:S05]  /*3cc0*/  @!P0 NANOSLEEP.SYNCS 0x989680 ;  /* 0x009896800000895d */ /* 0x004fea0003900000 */
[----:B------:R-:W2:Y:S02]  /*3cd0*/  @!P0 SYNCS.PHASECHK.TRANS64 P0, [R0+URZ], R3 ;  /* 0x00000003000085a7 */ /* 0x000ea400080010ff */
[----:B--2---:R-:W-:Y:S05]  /*3ce0*/  @P0 BRA `(.L_x_78) ;  /* 0x0000000000200947 */ /* 0x004fea0003800000 */
.L_x_79:
[----:B--2---:R2:W4:Y:S02]  /*3cf0*/  SYNCS.PHASECHK.TRANS64.TRYWAIT P0, [R0+URZ], R3 ;  /* 0x00000003000075a7 */ /* 0x00452400080011ff */
[----:B----4-:R-:W-:Y:S05]  /*3d00*/  @!P0 NANOSLEEP.SYNCS 0x989680 ;  /* 0x009896800000895d */ /* 0x010fea0003900000 */
[----:B------:R-:W4:Y:S02]  /*3d10*/  @!P0 SYNCS.PHASECHK.TRANS64 P0, [R0+URZ], R3 ;  /* 0x00000003000085a7 */ /* 0x000f2400080010ff */
[----:B----4-:R-:W-:Y:S05]  /*3d20*/  @!P0 BRA `(.L_x_79) ;  /* 0xfffffffc00f08947 */ /* 0x010fea000383ffff */
[----:B------:R-:W-:Y:S05]  /*3d30*/  BRA `(.L_x_78) ;  /* 0x00000000000c7947 */ /* 0x000fea0003800000 */
.L_x_76:
[----:B------:R-:W-:-:S04]  /*3d40*/  UIADD3 UR5, UPT, UPT, UR7, 0x100, URZ ;  /* 0x0000010007057890 */ /* 0x000fc8000fffe0ff */
[----:B------:R-:W-:-:S09]  /*3d50*/  UPRMT UR5, UR4, 0x654, UR5 ;  /* 0x0000065404057896 */ /* 0x000fd20008000005 */
[----:B------:R-:W-:Y:S03]  /*3d60*/  SYNCS.ARRIVE.TRANS64.RED.A1T0 RZ, [UR5], RZ ;  /* 0x000000ffffff79a7 */ /* 0x000fe60008100405 */
.L_x_78:
[----:B-12---:R-:W-:Y:S01]  /*3d70*/  SHF.L.U32 R3, RZ, 0x1f, RZ ;  /* 0x0000001fff037819 */ /* 0x006fe200000006ff */
[----:B------:R-:W-:Y:S01]  /*3d80*/  UIADD3 UR5, UPT, UPT, UR7, 0x100, URZ ;  /* 0x0000010007057890 */ /* 0x000fe2000fffe0ff */
[----:B------:R-:W-:Y:S02]  /*3d90*/  PLOP3.LUT P0, PT, PT, PT, UP0, 0x80, 0x8 ;  /* 0x000000000008781c */ /* 0x000fe40003f0f008 */
[----:B------:R-:W1:Y:S02]  /*3da0*/  SYNCS.PHASECHK.TRANS64.TRYWAIT P1, [UR7+0x100], R3 ;  /* 0x00010003ff0075a7 */ /* 0x000e640008021107 */
[----:B-1----:R-:W-:Y:S09]  /*3db0*/  @!P1 BRA `(.L_x_80) ;  /* 0x0000008400489947 */ /* 0x002ff20003800000 */
.L_x_211:
[----:B------:R-:W-:Y:S01]  /*3dc0*/  @!UP0 UPRMT UR5, UR4, 0x654, UR5 ;  /* 0x0000065404058896 */ /* 0x000fe20008000005 */
[----:B------:R-:W-:Y:S02]  /*3dd0*/  UMOV UR8, 0xffff ;  /* 0x0000ffff00087882 */ /* 0x000fe40000000000 */
[----:B------:R-:W-:-:S06]  /*3de0*/  UMOV UR4, 0x1 ;  /* 0x0000000100047882 */ /* 0x000fcc0000000000 */
[----:B------:R-:W-:Y:S01]  /*3df0*/  @!P0 SYNCS.ARRIVE.TRANS64.RED.A1T0 RZ, [UR5], RZ ;  /* 0x000000ffffff89a7 */ /* 0x000fe20008100405 */
[----:B------:R-:W-:Y:S01]  /*3e00*/  NOP ;  /* 0x0000000000007918 */ /* 0x000fe20000000000 */
[----:B-1----:R-:W1:Y:S01]  /*3e10*/  LDS R0, [UR6+0x14] ;  /* 0x00001406ff007984 */ /* 0x002e620008000800 */
[----:B------:R-:W-:-:S04]  /*3e20*/  ULOP3.LUT UR5, UR21, 0xffff, URZ, 0xc0, !UPT ;  /* 0x0000ffff15057892 */ /* 0x000fc8000f8ec0ff */
[----:B------:R-:W-:-:S04]  /*3e30*/  USHF.R.U32.HI UR5, URZ, 0x5, UR5 ;  /* 0x00000005ff057899 */ /* 0x000fc80008011605 */
[----:B------:R-:W-:Y:S02]  /*3e40*/  USHF.L.U32 UR8, UR8, UR5, URZ ;  /* 0x0000000508087299 */ /* 0x000fe400080006ff */
[----:B------:R-:W-:-:S04]  /*3e50*/  USHF.L.U32 UR4, UR4, UR5, URZ ;  /* 0x0000000504047299 */ /* 0x000fc800080006ff */
[----:B-1----:R-:W-:-:S04]  /*3e60*/  LOP3.LUT R0, R0, UR8, RZ, 0xc0, !PT ;  /* 0x0000000800007c12 */ /* 0x002fc8000f8ec0ff */
[----:B------:R-:W-:-:S13]  /*3e70*/  ISETP.NE.AND P0, PT, R0, UR8, PT ;  /* 0x0000000800007c0c */ /* 0x000fda000bf05270 */
[----:B------:R-:W-:Y:S05]  /*3e80*/  @P0 BRA `(.L_x_81) ;  /* 0x0000000000580947 */ /* 0x000fea0003800000 */
[----:B------:R-:W1:Y:S02]  /*3e90*/  LDS R0, [UR6+0x18] ;  /* 0x00001806ff007984 */ /* 0x000e640008000800 */
[----:B-1----:R-:W-:-:S04]  /*3ea0*/  LOP3.LUT R0, R0, UR4, RZ, 0xc0, !PT ;  /* 0x0000000400007c12 */ /* 0x002fc8000f8ec0ff */
[----:B------:R-:W-:-:S13]  /*3eb0*/  ISETP.NE.AND P0, PT, R0, UR4, PT ;  /* 0x0000000400007c0c */ /* 0x000fda000bf05270 */
[----:B------:R-:W-:Y:S05]  /*3ec0*/  @P0 BRA `(.L_x_82) ;  /* 0x00000000003c0947 */ /* 0x000fea0003800000 */
[----:B------:R-:W1:Y:S01]  /*3ed0*/  S2R R2, SR_LANEID ;  /* 0x0000000000027919 */ /* 0x000e620000000000 */
[----:B------:R-:W-:Y:S01]  /*3ee0*/  ULOP3.LUT UR8, URZ, UR8, URZ, 0x33, !UPT ;  /* 0x00000008ff087292 */ /* 0x000fe2000f8e33ff */
[----:B------:R-:W-:Y:S01]  /*3ef0*/  LOP3.LUT R4, RZ, UR4, RZ, 0x33, !PT ;  /* 0x00000004ff047c12 */ /* 0x000fe2000f8e33ff */
[----:B------:R-:W-:Y:S02]  /*3f00*/  VOTEU.ANY UR7, UPT, PT ;  /* 0x0000000000077886 */ /* 0x000fe400038e0100 */
[----:B------:R-:W-:Y:S01]  /*3f10*/  UFLO.U32 UR7, UR7 ;  /* 0x00000007000772bd */ /* 0x000fe200080e0000 */
[----:B------:R-:W2:Y:S01]  /*3f20*/  REDUX UR4, R4 ;  /* 0x00000000040473c4 */ /* 0x000ea20000000000 */
[----:B------:R-:W-:-:S06]  /*3f30*/  IMAD.U32 R0, RZ, RZ, UR8 ;  /* 0x00000008ff007e24 */ /* 0x000fcc000f8e00ff */
[----:B------:R1:W-:Y:S01]  /*3f40*/  UTCATOMSWS.AND URZ, UR8 ;  /* 0x0000000800ff79e3 */ /* 0x0003e20008000000 */
[----:B------:R-:W3:Y:S01]  /*3f50*/  REDUX UR5, R0 ;  /* 0x00000000000573c4 */ /* 0x000ee20000000000 */
[----:B-1----:R-:W-:Y:S01]  /*3f60*/  ISETP.EQ.U32.AND P0, PT, R2, UR7, PT ;  /* 0x0000000702007c0c */ /* 0x002fe2000bf02070 */
[----:B--2---:R-:W-:Y:S01]  /*3f70*/  IMAD.U32 R2, RZ, RZ, UR4 ;  /* 0x00000004ff027e24 */ /* 0x004fe2000f8e00ff */
[----:B---3--:R-:W-:-:S11]  /*3f80*/  MOV R3, UR5 ;  /* 0x0000000500037c02 */ /* 0x008fd60008000f00 */
[----:B------:R1:W-:Y:S04]  /*3f90*/  @P0 ATOMS.AND RZ, [UR6+0x14], R3 ;  /* 0x00001403ffff098c */ /* 0x0003e8000a800006 */
[----:B------:R1:W-:Y:S01]  /*3fa0*/  @P0 ATOMS.AND RZ, [UR6+0x18], R2 ;  /* 0x00001802ffff098c */ /* 0x0003e2000a800006 */
[----:B------:R-:W-:Y:S05]  /*3fb0*/  BRA `(.L_x_83) ;  /* 0x0000000000147947 */ /* 0x000fea0003800000 */
.L_x_82:
[----:B------:R-:W-:Y:S02]  /*3fc0*/  MOV R2, 0x3fe0 ;  /* 0x00003fe000027802 */ /* 0x000fe40000000f00 */
[----:B---345:R-:W-:Y:S05]  /*3fd0*/  CALL.REL.NOINC `($__internal_0_$__cuda_sm10x_tcgen05_guardrail_trap_col_being_dealloced_not_returned_by_alloc) ;  /* 0x0000008800d87944 */ /* 0x038fea0003c00000 */
[----:B------:R-:W-:Y:S05]  /*3fe0*/  BRA `(.L_x_83) ;  /* 0x0000000000087947 */ /* 0x000fea0003800000 */
.L_x_81:
[----:B------:R-:W-:Y:S02]  /*3ff0*/  MOV R2, 0x4010 ;  /* 0x0000401000027802 */ /* 0x000fe40000000f00 */
[----:B---345:R-:W-:Y:S05]  /*4000*/  CALL.REL.NOINC `($__internal_2_$__cuda_sm10x_tcgen05_guardrail_trap_unallocated_columns_being_dealloced) ;  /* 0x0000008800e47944 */ /* 0x038fea0003c00000 */
.L_x_83:
[----:B------:R-:W-:Y:S01]  /*4010*/  NOP ;  /* 0x0000000000007918 */ /* 0x000fe20000000000 */
[----:B----4-:R-:W-:Y:S05]  /*4020*/  EXIT ;  /* 0x000000000000794d */ /* 0x010fea0003800000 */
.L_x_56:
[----:B------:R-:W-:-:S09]  /*4030*/  UISETP.NE.OR UP5, UPT, UR10, 0x3, !UP5 ;  /* 0x000000030a00788c */ /* 0x000fd2000efa5670 */
[----:B------:R-:W-:Y:S05]  /*4040*/  BRA.U UP5, `(.L_x_84) ;  /* 0x0000001505907547 */ /* 0x000fea000b800000 */
[----:B------:R-:W1:Y:S01]  /*4050*/  LDC R0, c[0x0][0xb30] ;  /* 0x0002cc00ff007b82 */ /* 0x000e620000000800 */
[----:B------:R-:W2:Y:S01]  /*4060*/  LDCU.64 UR8, c[0x0][0x888] ;  /* 0x00011100ff0877ac */ /* 0x000ea20008000a00 */
[----:B------:R-:W-:Y:S02]  /*4070*/  HFMA2 R29, -RZ, RZ, 0, 0 ;  /* 0x00000000ff1d7431 */ /* 0x000fe400000001ff */
[----:B------:R-:W-:Y:S01]  /*4080*/  IMAD.MOV.U32 R30, RZ, RZ, RZ ;  /* 0x000000ffff1e7224 */ /* 0x000fe200078e00ff */
[----:B------:R-:W3:Y:S01]  /*4090*/  LDCU.64 UR4, c[0x0][0x890] ;  /* 0x00011200ff0477ac */ /* 0x000ee20008000a00 */
[----:B------:R-:W-:Y:S02]  /*40a0*/  IMAD.MOV.U32 R23, RZ, RZ, 0x4000 ;  /* 0x00004000ff177424 */ /* 0x000fe400078e00ff */
[----:B------:R-:W4:Y:S01]  /*40b0*/  LDC R19, c[0x0][0x370] ;  /* 0x0000dc00ff137b82 */ /* 0x000f220000000800 */
[----:B------:R-:W-:Y:S01]  /*40c0*/  UMOV UR7, 0x400 ;  /* 0x0000040000077882 */ /* 0x000fe20000000000 */
[----:B------:R-:W-:-:S02]  /*40d0*/  UPLOP3.LUT UP1, UPT, UPT, UPT, UPT, 0x40, 0x4 ;  /* 0x000000000004789c */ /* 0x000fc40003f2e870 */
[----:B------:R-:W-:-:S04]  /*40e0*/  ULEA UR7, UR37, UR7, 0x18 ;  /* 0x0000000725077291 */ /* 0x000fc8000f8ec0ff */
[----:B------:R-:W4:Y:S01]  /*40f0*/  LDC R2, c[0x0][0xb0c] ;  /* 0x0002c300ff027b82 */ /* 0x000f220000000800 */
[----:B------:R-:W-:Y:S02]  /*4100*/  UIADD3 UR41, UPT, UPT, UR7, 0x50, URZ ;  /* 0x0000005007297890 */ /* 0x000fe4000fffe0ff */
[----:B--2---:R-:W-:Y:S02]  /*4110*/  UISETP.NE.U32.AND UP2, UPT, UR8, URZ, UPT ;  /* 0x000000ff0800728c */ /* 0x004fe4000bf45070 */
[----:B------:R-:W-:Y:S02]  /*4120*/  UIADD3 UR33, UPT, UPT, UR7, 0x58, URZ ;  /* 0x0000005807217890 */ /* 0x000fe4000fffe0ff */
[----:B---3--:R-:W-:Y:S01]  /*4130*/  UISETP.NE.U32.AND UP3, UPT, UR4, URZ, UPT ;  /* 0x000000ff0400728c */ /* 0x008fe2000bf65070 */
[----:B------:R-:W2:Y:S01]  /*4140*/  LDC R18, c[0x0][0xb20] ;  /* 0x0002c800ff127b82 */ /* 0x000ea20000000800 */
[----:B-1----:R-:W-:Y:S01]  /*4150*/  ISETP.NE.AND P1, PT, R0, 0x1, PT ;  /* 0x000000010000780c */ /* 0x002fe20003f25270 */
[----:B------:R-:W-:-:S02]  /*4160*/  UISETP.NE.AND.EX UP2, UPT, UR9, URZ, UPT, UP2 ;  /* 0x000000ff0900728c */ /* 0x000fc4000bf45320 */
[----:B------:R-:W-:Y:S02]  /*4170*/  UIADD3 UR25, UPT, UPT, UR7, 0x60, URZ ;  /* 0x0000006007197890 */ /* 0x000fe4000fffe0ff */
[----:B------:R-:W-:Y:S02]  /*4180*/  UIADD3 UR17, UPT, UPT, UR7, 0x68, URZ ;  /* 0x0000006807117890 */ /* 0x000fe4000fffe0ff */
[----:B------:R-:W1:Y:S01]  /*4190*/  LDC.64 R32, c[0x0][0x348] ;  /* 0x0000d200ff207b82 */ /* 0x000e620000000a00 */
[----:B------:R-:W-:-:S07]  /*41a0*/  UISETP.NE.AND.EX UP3, UPT, UR5, URZ, UPT, UP3 ;  /* 0x000000ff0500728c */ /* 0x000fce000bf65330 */
[----:B------:R-:W3:Y:S08]  /*41b0*/  LDC.64 R16, c[0x0][0xb10] ;  /* 0x0002c400ff107b82 */ /* 0x000ef00000000a00 */
[----:B------:R-:W1:Y:S08]  /*41c0*/  LDC.64 R6, c[0x0][0xb18] ;  /* 0x0002c600ff067b82 */ /* 0x000e700000000a00 */
[----:B------:R-:W1:Y:S08]  /*41d0*/  LDC.64 R4, c[0x0][0xb28] ;  /* 0x0002ca00ff047b82 */ /* 0x000e700000000a00 */
[----:B--2-4-:R-:W1:Y:S02]  /*41e0*/  LDC R22, c[0x0][0x374] ;  /* 0x0000dd00ff167b82 */ /* 0x014e640000000800 */
.L_x_99:
[C---:B------:R-:W-:Y:S02]  /*41f0*/  LEA R0, R30.reuse, UR7, 0x3 ;  /* 0x000000071e007c11 */ /* 0x040fe4000f8e18ff */
[----:B------:R-:W-:Y:S02]  /*4200*/  SHF.L.U32 R3, R29, 0x1f, RZ ;  /* 0x0000001f1d037819 */ /* 0x000fe400000006ff */
[----:B------:R-:W-:Y:S02]  /*4210*/  LEA R24, R30, UR7, 0x4 ;  /* 0x000000071e187c11 */ /* 0x000fe4000f8e20ff */
[----:B--2---:R-:W2:Y:S02]  /*4220*/  SYNCS.PHASECHK.TRANS64.TRYWAIT P0, [R0+URZ+0xa0], R3 ;  /* 0x0000a003000075a7 */ /* 0x004ea400080011ff */
[----:B--2---:R-:W-:Y:S05]  /*4230*/  @!P0 BRA `(.L_x_85) ;  /* 0x0000008000408947 */ /* 0x004fea0003800000 */
.L_x_212:
[----:B------:R-:W-:Y:S01]  /*4240*/  ISETP.GE.AND P0, PT, R40, 0x1, PT ;  /* 0x000000012800780c */ /* 0x000fe20003f06270 */
[----:B------:R-:W4:Y:S01]  /*4250*/  LDS.128 R24, [R24+0x110] ;  /* 0x0001100018187984 */ /* 0x000f220000000c00 */
[----:B--2---:R-:W-:Y:S01]  /*4260*/  VIADD R0, R0, 0xb0 ;  /* 0x000000b000007836 */ /* 0x004fe20000000000 */
[----:B------:R-:W-:Y:S01]  /*4270*/  @!PT LDS RZ, [RZ] ;  /* 0x00000000fffff984 */ /* 0x000fe20000000800 */
[----:B------:R-:W-:Y:S01]  /*4280*/  @!PT LDS RZ, [RZ] ;  /* 0x00000000fffff984 */ /* 0x000fe20000000800 */
[----:B------:R-:W-:Y:S01]  /*4290*/  @!PT LDS RZ, [RZ] ;  /* 0x00000000fffff984 */ /* 0x000fe20000000800 */
[----:B------:R-:W-:Y:S01]  /*42a0*/  @!PT LDS RZ, [RZ] ;  /* 0x00000000fffff984 */ /* 0x000fe20000000800 */
[----:B------:R2:W-:Y:S06]  /*42b0*/  MEMBAR.ALL.CTA ;  /* 0x0000000000007992 */ /* 0x0005ec0000008000 */
[----:B--2---:R-:W2:Y:S01]  /*42c0*/  FENCE.VIEW.ASYNC.S ;  /* 0x00000000000073c6 */ /* 0x004ea20000000000 */
[----:B------:R-:W-:Y:S04]  /*42d0*/  PRMT R0, RZ, 0x654, R0 ;  /* 0x00000654ff007816 */ /* 0x000fe80000000000 */
[----:B--2---:R2:W-:Y:S01]  /*42e0*/  SYNCS.ARRIVE.TRANS64.RED.A1T0 RZ, [R0+URZ], RZ ;  /* 0x000000ff00ff79a7 */ /* 0x0045e200081004ff */
[----:B----4-:R-:W-:Y:S11]  /*42f0*/  LOP3.LUT P3, RZ, R26, 0x1, RZ, 0xc0, !PT ;  /* 0x000000011aff7812 */ /* 0x010ff6000786c0ff */
[----:B------:R-:W-:Y:S02]  /*4300*/  @!UPT UIADD3 URZ, UPT, UPT, URZ, URZ, URZ ;  /* 0x000000fffffff290 */ /* 0x000fe4000fffe0ff */
[----:B------:R-:W-:Y:S02]  /*4310*/  @P3 MOV R13, R24 ;  /* 0x00000018000d3202 */ /* 0x000fe40000000f00 */
[----:B------:R-:W-:Y:S01]  /*4320*/  @P3 LOP3.LUT R8, R25, 0xffff, RZ, 0xc0, !PT ;  /* 0x0000ffff19083812 */ /* 0x000fe200078ec0ff */
[----:B--2---:R-:W-:Y:S06]  /*4330*/  @!P0 BRA `(.L_x_86) ;  /* 0x0000000000a48947 */ /* 0x004fec0003800000 */
[----:B-1----:R-:W-:Y:S01]  /*4340*/  IMAD.HI.U32 R31, R22, R7, RZ ;  /* 0x00000007161f7227 */ /* 0x002fe200078e00ff */
[----:B------:R-:W-:Y:S02]  /*4350*/  ISETP.NE.AND P0, PT, R6, 0x1, PT ;  /* 0x000000010600780c */ /* 0x000fe40003f05270 */
[----:B------:R-:W-:Y:S01]  /*4360*/  ISETP.NE.AND P2, PT, R40, 0x1, PT ;  /* 0x000000012800780c */ /* 0x000fe20003f45270 */
[----:B---3--:R-:W-:Y:S01]  /*4370*/  IMAD.HI.U32 R34, R19, R16, RZ ;  /* 0x0000001013227227 */ /* 0x008fe200078e00ff */
[----:B------:R-:W-:Y:S02]  /*4380*/  SHF.R.U32.HI R31, RZ, R18, R31 ;  /* 0x00000012ff1f7219 */ /* 0x000fe4000001161f */
[----:B------:R-:W-:Y:S01]  /*4390*/  ISETP.NE.AND P4, PT, R2, 0x1, PT ;  /* 0x000000010200780c */ /* 0x000fe20003f85270 */
[----:B------:R-:W-:Y:S01]  /*43a0*/  IMAD.HI.U32 R36, R13, R16, RZ ;  /* 0x000000100d247227 */ /* 0x000fe200078e00ff */
[----:B------:R-:W-:Y:S02]  /*43b0*/  SHF.R.U32.HI R34, RZ, R17, R34 ;  /* 0x00000011ff227219 */ /* 0x000fe40000011622 */
[----:B------:R-:W-:Y:S01]  /*43c0*/  SEL R3, R22, R31, !P0 ;  /* 0x0000001f16037207 */ /* 0x000fe20004000000 */
[C---:B------:R-:W-:Y:S01]  /*43d0*/  IMAD.HI.U32 R31, R8.reuse, R7, RZ ;  /* 0x00000007081f7227 */ /* 0x040fe200078e00ff */
[----:B------:R-:W-:Y:S02]  /*43e0*/  SEL R11, R19, R34, !P4 ;  /* 0x00000022130b7207 */ /* 0x000fe40006000000 */
[----:B------:R-:W-:Y:S01]  /*43f0*/  SHF.R.U32.HI R36, RZ, R17, R36 ;  /* 0x00000011ff247219 */ /* 0x000fe20000011624 */
[----:B------:R-:W-:Y:S01]  /*4400*/  IMAD.HI.U32 R38, R3, R4, RZ ;  /* 0x0000000403267227 */ /* 0x000fe200078e00ff */
[----:B------:R-:W-:Y:S03]  /*4410*/  SHF.R.U32.HI R31, RZ, R18, R31 ;  /* 0x00000012ff1f7219 */ /* 0x000fe6000001161f */
[----:B------:R-:W-:Y:S01]  /*4420*/  IMAD.HI.U32 R34, R11, R4, RZ ;  /* 0x000000040b227227 */ /* 0x000fe200078e00ff */
[----:B------:R-:W-:Y:S02]  /*4430*/  @P2 SHF.R.U32.HI R3, RZ, R5, R38 ;  /* 0x00000005ff032219 */ /* 0x000fe40000011626 */
[----:B------:R-:W-:Y:S02]  /*4440*/  SEL R9, R8, R31, !P0 ;  /* 0x0000001f08097207 */ /* 0x000fe40004000000 */
[----:B------:R-:W-:Y:S01]  /*4450*/  @P2 SHF.R.U32.HI R11, RZ, R5, R34 ;  /* 0x00000005ff0b2219 */ /* 0x000fe20000011622 */
[C---:B------:R-:W-:Y:S01]  /*4460*/  IMAD R10, R40.reuse, R3, RZ ;  /* 0x00000003280a7224 */ /* 0x040fe200078e02ff */
[----:B------:R-:W-:Y:S01]  /*4470*/  SEL R3, R13, R36, !P4 ;  /* 0x000000240d037207 */ /* 0x000fe20006000000 */
[C---:B------:R-:W-:Y:S03]  /*4480*/  IMAD.HI.U32 R14, R9.reuse, R4, RZ ;  /* 0x00000004090e7227 */ /* 0x040fe600078e00ff */
[----:B------:R-:W-:Y:S01]  /*4490*/  ISETP.GE.AND P0, PT, R9, R10, PT ;  /* 0x0000000a0900720c */ /* 0x000fe20003f06270 */
[C---:B------:R-:W-:Y:S01]  /*44a0*/  IMAD R12, R40.reuse, R11, RZ ;  /* 0x0000000b280c7224 */ /* 0x040fe200078e02ff */
[-C--:B------:R-:W-:Y:S04]  /*44b0*/  SHF.R.U32.HI R14, RZ, R5.reuse, R14 ;  /* 0x00000005ff0e7219 */ /* 0x080fe8000001160e */
[----:B------:R-:W-:Y:S02]  /*44c0*/  ISETP.GE.OR P0, PT, R3, R12, P0 ;  /* 0x0000000c0300720c */ /* 0x000fe40000706670 */
[----:B------:R-:W-:Y:S05]  /*44d0*/  SEL R15, R9, R14, !P2 ;  /* 0x0000000e090f7207 */ /* 0x000fea0005000000 */
[----:B------:R-:W-:Y:S04]  /*44e0*/  IMAD.MOV R14, RZ, RZ, -R15 ;  /* 0x000000ffff0e7224 */ /* 0x000fe800078e0a0f */
[----:B------:R-:W-:Y:S02]  /*44f0*/  IMAD R14, R40, R14, R9 ;  /* 0x0000000e280e7224 */ /* 0x000fe400078e0209 */
[C---:B------:R-:W-:Y:S05]  /*4500*/  @!P0 IMAD.HI.U32 R10, R3.reuse, R4, RZ ;  /* 0x00000004030a8227 */ /* 0x040fea00078e00ff */
[----:B------:R-:W-:Y:S04]  /*4510*/  @!P0 SHF.R.U32.HI R10, RZ, R5, R10 ;  /* 0x00000005ff0a8219 */ /* 0x000fe8000001160a */
[----:B------:R-:W-:Y:S01]  /*4520*/  @!P0 SEL R0, R3, R10, !P2 ;  /* 0x0000000a03008207 */ /* 0x000fe20005000000 */
[----:B------:R-:W-:Y:S03]  /*4530*/  IMAD.MOV R10, RZ, RZ, -R3 ;  /* 0x000000ffff0a7224 */ /* 0x000fe600078e0a03 */
[----:B------:R-:W-:Y:S01]  /*4540*/  @!P0 IADD3 R15, PT, PT, R15, -R0, RZ ;  /* 0x800000000f0f8210 */ /* 0x000fe20007ffe0ff */
[----:B------:R-:W-:Y:S01]  /*4550*/  @!P0 IMAD R0, R11, R14, R0 ;  /* 0x0000000e0b008224 */ /* 0x000fe200078e0200 */
[----:B------:R-:W-:Y:S01]  /*4560*/  IADD3 R11, PT, PT, -R9, RZ, RZ ;  /* 0x000000ff090b7210 */ /* 0x000fe20007ffe1ff */
[----:B------:R-:W-:Y:S02]  /*4570*/  IMAD R13, R2, R10, R13 ;  /* 0x0000000a020d7224 */ /* 0x000fe400078e020d */
[----:B------:R-:W-:Y:S02]  /*4580*/  @!P0 IMAD R9, R15, R40, R3 ;  /* 0x000000280f098224 */ /* 0x000fe400078e0203 */
[----:B------:R-:W-:Y:S02]  /*4590*/  @!P0 IMAD.MOV.U32 R3, RZ, RZ, R0 ;  /* 0x000000ffff038224 */ /* 0x000fe400078e0000 */
[----:B------:R-:W-:Y:S02]  /*45a0*/  IMAD R8, R6, R11, R8 ;  /* 0x0000000b06087224 */ /* 0x000fe400078e0208 */
[----:B------:R-:W-:Y:S02]  /*45b0*/  IMAD R13, R3, R2, R13 ;  /* 0x00000002030d7224 */ /* 0x000fe400078e020d */
[----:B------:R-:W-:Y:S02]  /*45c0*/  IMAD R8, R9, R6, R8 ;  /* 0x0000000609087224 */ /* 0x000fe400078e0208 */
.L_x_86:
[----:B------:R-:W-:Y:S05]  /*45d0*/  BRA.U UP1, `(.L_x_87) ;  /* 0x0000000101107547 */ /* 0x000fea000b800000 */
[----:B------:R-:W-:Y:S04]  /*45e0*/  MOV R0, UR6 ;  /* 0x0000000600007c02 */ /* 0x000fe80008000f00 */
[----:B------:R-:W-:Y:S04]  /*45f0*/  SHF.L.U32 R3, R0, 0x1f, RZ ;  /* 0x0000001f00037819 */ /* 0x000fe800000006ff */
[----:B------:R-:W2:Y:S02]  /*4600*/  SYNCS.PHASECHK.TRANS64.TRYWAIT P0, [UR7+0x98], R3 ;  /* 0x00009803ff0075a7 */ /* 0x000ea40008001107 */
[----:B--2---:R-:W-:Y:S05]  /*4610*/  @!P0 BRA `(.L_x_88) ;  /* 0x0000007c005c8947 */ /* 0x004fea0003800000 */
.L_x_87:
[----:B------:R-:W-:Y:S01]  /*4620*/  R2UR UR43, R21 ;  /* 0x00000000152b72ca */ /* 0x000fe200000e0000 */
[----:B------:R-:W-:Y:S01]  /*4630*/  IMAD.MOV.U32 R12, RZ, RZ, 0x1 ;  /* 0x00000001ff0c7424 */ /* 0x000fe200078e00ff */
[----:B------:R-:W-:Y:S02]  /*4640*/  R2UR UR42, R20 ;  /* 0x00000000142a72ca */ /* 0x000fe400000e0000 */
[----:B------:R-:W-:Y:S02]  /*4650*/  ISETP.NE.U32.AND P2, PT, RZ, UR4, PT ;  /* 0x00000004ff007c0c */ /* 0x000fe4000bf45070 */
[----:B------:R-:W-:Y:S02]  /*4660*/  SHF.L.U32 R12, R12, 0x1f, RZ ;  /* 0x0000001f0c0c7819 */ /* 0x000fe400000006ff */
[----:B------:R-:W-:Y:S05]  /*4670*/  ISETP.NE.AND.EX P2, PT, RZ, UR5, PT, P2 ;  /* 0x00000005ff007c0c */ /* 0x000fea000bf45320 */
[----:B------:R-:W-:Y:S02]  /*4680*/  USHF.L.U32 UR43, UR43, 0x7, URZ ;  /* 0x000000072b2b7899 */ /* 0x000fe400080006ff */
[----:B------:R-:W-:Y:S01]  /*4690*/  USHF.L.U32 UR42, UR42, 0x8, URZ ;  /* 0x000000082a2a7899 */ /* 0x000fe200080006ff */
[----:B------:R-:W-:Y:S11]  /*46a0*/  BRA.U !UP3, `(.L_x_89) ;  /* 0x000000010b347547 */ /* 0x000ff6000b800000 */
[----:B------:R-:W-:Y:S01]  /*46b0*/  UPLOP3.LUT UP0, UPT, UPT, UPT, UP2, 0x80, 0x8 ;  /* 0x000000000008789c */ /* 0x000fe20003f0f020 */
[----:B--2---:R-:W-:Y:S02]  /*46c0*/  HFMA2 R0, -RZ, RZ, 0, 5.9604644775390625e-08 ;  /* 0x00000001ff007431 */ /* 0x004fe400000001ff */
[----:B------:R-:W-:Y:S03]  /*46d0*/  IMAD.MOV.U32 R51, RZ, RZ, 0x1 ;  /* 0x00000001ff337424 */ /* 0x000fe600078e00ff */
[----:B------:R-:W-:Y:S05]  /*46e0*/  PLOP3.LUT P0, PT, PT, PT, UP0, 0x80, 0x8 ;  /* 0x000000000008781c */ /* 0x000fea0003f0f008 */
[----:B------:R-:W2:Y:S01]  /*46f0*/  @UP0 LDCU.64 UR10, c[0x0][0x888] ;  /* 0x00011100ff0a07ac */ /* 0x000ea20008000a00 */
[----:B------:R-:W-:Y:S07]  /*4700*/  @UP0 UIMAD UR8, UR36, UR4, URZ ;  /* 0x00000004240802a4 */ /* 0x000fee000f8e02ff */
[----:B------:R-:W-:Y:S01]  /*4710*/  @!P0 PRMT R51, R0, 0x7610, R51 ;  /* 0x0000761000338816 */ /* 0x000fe20000000033 */
[----:B--2---:R-:W-:Y:S03]  /*4720*/  @UP0 UIMAD.WIDE UR10, UR8, 0x4, UR10 ;  /* 0x00000004080a08a5 */ /* 0x004fe6000f8e020a */
[----:B------:R-:W2:Y:S03]  /*4730*/  @!UP0 LDCU UR8, c[0x0][0x880] ;  /* 0x00011000ff0887ac */ /* 0x000ea60008000800 */
[----:B------:R-:W-:Y:S01]  /*4740*/  IMAD.U32 R10, RZ, RZ, UR10 ;  /* 0x0000000aff0a7e24 */ /* 0x000fe2000f8e00ff */
[----:B------:R-:W-:Y:S05]  /*4750*/  MOV R11, UR11 ;  /* 0x0000000b000b7c02 */ /* 0x000fea0008000f00 */
[----:B-----5:R4:W5:Y:S02]  /*4760*/  @P0 LDG.E R50, desc[UR46][R10.64] ;  /* 0x0000002e0a320981 */ /* 0x020964000c1e1900 */
[----:B--2-4-:R-:W-:Y:S07]  /*4770*/  @!P0 IMAD.U32 R50, RZ, RZ, UR8 ;  /* 0x00000008ff328e24 */ /* 0x014fee000f8e00ff */
.L_x_89:
[----:B-----5:R-:W-:Y:S01]  /*4780*/  @!P2 FSETP.EQ.AND P0, PT, R50, RZ, PT ;  /* 0x000000ff3200a20b */ /* 0x020fe20003f02000 */
[----:B------:R-:W-:Y:S01]  /*4790*/  @!UPT UIADD3 URZ, UPT, UPT, URZ, URZ, URZ ;  /* 0x000000fffffff290 */ /* 0x000fe2000fffe0ff */
[----:B------:R-:W-:Y:S11]  /*47a0*/  @!P2 BRA `(.L_x_90) ;  /* 0x000000000014a947 */ /* 0x000ff60003800000 */
[----:B------:R-:W-:Y:S02]  /*47b0*/  LOP3.LUT P2, RZ, R51, 0xff, RZ, 0xc0, !PT ;  /* 0x000000ff33ff7812 */ /* 0x000fe4000784c0ff */
[----:B------:R-:W-:Y:S04]  /*47c0*/  PLOP3.LUT P0, PT, PT, PT, UP0, 0x80, 0x8 ;  /* 0x000000000008781c */ /* 0x000fe80003f0f008 */
[----:B------:R-:W-:Y:S07]  /*47d0*/  PLOP3.LUT P0, PT, P0, PT, PT, 0x8, 0x80 ;  /* 0x000000000080781c */ /* 0x000fee000070e170 */
[----:B------:R-:W-:Y:S11]  /*47e0*/  @P2 FSETP.EQ.AND P0, PT, R50, RZ, PT ;  /* 0x000000ff3200220b */ /* 0x000ff60003f02000 */
[----:B------:R-:W-:Y:S02]  /*47f0*/  @!UPT UIADD3 URZ, UPT, UPT, URZ, URZ, URZ ;  /* 0x000000fffffff290 */ /* 0x000fe4000fffe0ff */
.L_x_90:
[----:B------:R-:W4:Y:S01]  /*4800*/  SYNCS.PHASECHK.TRANS64.TRYWAIT P2, [UR7+0x70], R12 ;  /* 0x0000700cff0075a7 */ /* 0x000f220008041107 */
[----:B------:R-:W-:Y:S04]  /*4810*/  ELECT P4, URZ, PT ;  /* 0x0000000000ff782f */ /* 0x000fe80003880000 */
[----:B------:R-:W-:Y:S11]  /*4820*/  PLOP3.LUT P4, PT, P0, P4, PT, 0xf2, 0x2f ;  /* 0x00000000002f781c */ /* 0x000ff60000789e72 */
[----:B------:R-:W-:Y:S02]  /*4830*/  @!UPT UIADD3 URZ, UPT, UPT, URZ, URZ, URZ ;  /* 0x000000fffffff290 */ /* 0x000fe4000fffe0ff */
[----:B-1----:R-:W-:Y:S05]  /*4840*/  @!P4 IADD3 R9, P0, PT, R32, 0x580, RZ ;  /* 0x000005802009c810 */ /* 0x002fea0007f1e0ff */
[----:B--2---:R-:W-:Y:S01]  /*4850*/  @!P4 IMAD.X R0, RZ, RZ, R33, P0 ;  /* 0x000000ffff00c224 */ /* 0x004fe200000e0621 */
[----:B----4-:R-:W-:Y:S07]  /*4860*/  @!P2 BRA `(.L_x_91) ;  /* 0x0000007800e0a947 */ /* 0x010fee0003800000 */
.L_x_215:
[----:B------:R-:W-:Y:S01]  /*4870*/  @!P4 R2UR UR9, R9 ;  /* 0x000000000909c2ca */ /* 0x000fe200000e0000 */
[----:B------:R-:W-:Y:S01]  /*4880*/  VOTEU.ALL UP1, P4 ;  /* 0x0000000000ff7886 */ /* 0x000fe20002020000 */
[----:B------:R-:W-:Y:S01]  /*4890*/  @!P4 R2UR UR8, R0 ;  /* 0x000000000008c2ca */ /* 0x000fe200000e0000 */
[----:B------:R-:W-:Y:S01]  /*48a0*/  @!P4 IMAD.MOV.U32 R0, RZ, RZ, 0x4000 ;  /* 0x00004000ff00c424 */ /* 0x000fe200078e00ff */
[----:B------:R-:W-:Y:S01]  /*48b0*/  UMOV UR44, UR36 ;  /* 0x00000024002c7c82 */ /* 0x000fe20008000000 */
[----:B------:R-:W-:Y:S01]  /*48c0*/  UPRMT UR21, UR37, 0x654, UR41 ;  /* 0x0000065425157896 */ /* 0x000fe20008000029 */
[----:B------:R-:W-:Y:S01]  /*48d0*/  @!P4 IADD3 R9, P0, PT, R32, 0x580, RZ ;  /* 0x000005802009c810 */ /* 0x000fe20007f1e0ff */
[----:B------:R-:W-:Y:S01]  /*48e0*/  @!UP1 UIADD3 UR40, UPT, UPT, UR7, 0x400, URZ ;  /* 0x0000040007289890 */ /* 0x000fe2000fffe0ff */
[----:B------:R-:W-:Y:S05]  /*48f0*/  VOTEU.ALL UP1, P4 ;  /* 0x0000000000ff7886 */ /* 0x000fea0002020000 */
[----:B------:R-:W-:Y:S01]  /*4900*/  IMAD.U32 R10, RZ, RZ, UR9 ;  /* 0x00000009ff0a7e24 */ /* 0x000fe2000f8e00ff */
[----:B------:R-:W-:Y:S01]  /*4910*/  UMOV UR9, 0x10000000 ;  /* 0x1000000000097882 */ /* 0x000fe20000000000 */
[----:B------:R-:W-:Y:S01]  /*4920*/  IMAD.U32 R11, RZ, RZ, UR8 ;  /* 0x00000008ff0b7e24 */ /* 0x000fe2000f8e00ff */
[----:B------:R-:W-:Y:S02]  /*4930*/  UMOV UR8, 0x0 ;  /* 0x0000000000087882 */ /* 0x000fe40000000000 */
[----:B------:R-:W-:Y:S02]  /*4940*/  @!P4 R2UR UR10, R10 ;  /* 0x000000000a0ac2ca */ /* 0x000fe400000e0000 */
[----:B------:R-:W-:Y:S11]  /*4950*/  @!P4 R2UR UR11, R11 ;  /* 0x000000000b0bc2ca */ /* 0x000ff600000e0000 */
[----:B------:R-:W-:Y:S02]  /*4960*/  @!UPT UIADD3 URZ, UPT, UPT, URZ, URZ, URZ ;  /* 0x000000fffffff290 */ /* 0x000fe4000fffe0ff */
[----:B------:R2:W-:Y:S01]  /*4970*/  @!UP1 UTMALDG.3D [UR40], [UR10], desc[UR8] ;  /* 0x000008280a0095b4 */ /* 0x0005e20008011000 */
[----:B------:R4:W-:Y:S01]  /*4980*/  @!P4 SYNCS.ARRIVE.TRANS64.RED.A0TR RZ, [UR7+0x50], R0 ;  /* 0x00005000ffffc9a7 */ /* 0x0009e20008300407 */
[----:B------:R-:W-:Y:S01]  /*4990*/  SYNCS.ARRIVE.TRANS64.RED.A1T0 RZ, [UR21], RZ ;  /* 0x000000ffffff79a7 */ /* 0x000fe20008100415 */
[----:B----4-:R-:W-:Y:S01]  /*49a0*/  @!P4 IMAD.X R0, RZ, RZ, R33, P0 ;  /* 0x000000ffff00c224 */ /* 0x010fe200000e0621 */
[----:B------:R-:W4:Y:S02]  /*49b0*/  SYNCS.PHASECHK.TRANS64.TRYWAIT P2, [UR7+0x78], R12 ;  /* 0x0000780cff0075a7 */ /* 0x000f240008041107 */
[----:B--2-4-:R-:W-:Y:S05]  /*49c0*/  @!P2 BRA `(.L_x_92) ;  /* 0x0000007800a0a947 */ /* 0x014fea0003800000 */
.L_x_217:
[----:B------:R-:W-:Y:S01]  /*49d0*/  @!P4 R2UR UR9, R9 ;  /* 0x000000000909c2ca */ /* 0x000fe200000e0000 */
[----:B------:R-:W-:Y:S01]  /*49e0*/  VOTEU.ALL UP1, P4 ;  /* 0x0000000000ff7886 */ /* 0x000fe20002020000 */
[----:B------:R-:W-:Y:S01]  /*49f0*/  @!P4 R2UR UR8, R0 ;  /* 0x000000000008c2ca */ /* 0x000fe200000e0000 */
[----:B------:R-:W-:Y:S01]  /*4a00*/  @!P4 IMAD.MOV.U32 R0, RZ, RZ, 0x4000 ;  /* 0x00004000ff00c424 */ /* 0x000fe200078e00ff */
[----:B------:R-:W-:Y:S01]  /*4a10*/  UMOV UR35, UR43 ;  /* 0x0000002b00237c82 */ /* 0x000fe20008000000 */
[----:B------:R-:W-:Y:S01]  /*4a20*/  UPRMT UR15, UR37, 0x654, UR33 ;  /* 0x00000654250f7896 */ /* 0x000fe20008000021 */
[----:B------:R-:W-:Y:S01]  /*4a30*/  @!P4 IADD3 R9, P0, PT, R32, 0x580, RZ ;  /* 0x000005802009c810 */ /* 0x000fe20007f1e0ff */
[----:B------:R-:W-:Y:S02]  /*4a40*/  @!UP1 UIADD3 UR34, UPT, UPT, UR42, 0x20, URZ ;  /* 0x000000202a229890 */ /* 0x000fe4000fffe0ff */
[----:B------:R-:W-:Y:S01]  /*4a50*/  @!UP1 UIADD3 UR32, UPT, UPT, UR7, 0x4400, URZ ;  /* 0x0000440007209890 */ /* 0x000fe2000fffe0ff */
[----:B------:R-:W-:Y:S03]  /*4a60*/  VOTEU.ALL UP1, P4 ;  /* 0x0000000000ff7886 */ /* 0x000fe60002020000 */
        /* <DEDUP_REMOVED lines=13> */
.L_x_219:
[----:B------:R-:W-:Y:S01]  /*4b40*/  @!P4 R2UR UR9, R9 ;  /* 0x000000000909c2ca */ /* 0x000fe200000e0000 */
[----:B------:R-:W-:Y:S01]  /*4b50*/  VOTEU.ALL UP1, P4 ;  /* 0x0000000000ff7886 */ /* 0x000fe20002020000 */
[----:B------:R-:W-:Y:S01]  /*4b60*/  @!P4 R2UR UR8, R0 ;  /* 0x000000000008c2ca */ /* 0x000fe200000e0000 */
[----:B------:R-:W-:Y:S01]  /*4b70*/  @!P4 IMAD.MOV.U32 R0, RZ, RZ, 0x4000 ;  /* 0x00004000ff00c424 */ /* 0x000fe200078e00ff */
[----:B------:R-:W-:Y:S01]  /*4b80*/  UMOV UR27, UR43 ;  /* 0x0000002b001b7c82 */ /* 0x000fe20008000000 */
[----:B------:R-:W-:Y:S01]  /*4b90*/  UMOV UR28, UR36 ;  /* 0x00000024001c7c82 */ /* 0x000fe20008000000 */
[----:B------:R-:W-:Y:S01]  /*4ba0*/  @!UP1 UIADD3 UR26, UPT, UPT, UR42, 0x40, URZ ;  /* 0x000000402a1a9890 */ /* 0x000fe2000fffe0ff */
[----:B------:R-:W-:Y:S01]  /*4bb0*/  @!P4 IADD3 R9, P0, PT, R32, 0x580, RZ ;  /* 0x000005802009c810 */ /* 0x000fe20007f1e0ff */
[----:B------:R-:W-:Y:S01]  /*4bc0*/  @!UP1 UIADD3 UR24, UPT, UPT, UR7, 0x8400, URZ ;  /* 0x0000840007189890 */ /* 0x000fe2000fffe0ff */
[----:B------:R-:W-:Y:S01]  /*4bd0*/  VOTEU.ALL UP1, P4 ;  /* 0x0000000000ff7886 */ /* 0x000fe20002020000 */
[----:B------:R-:W-:Y:S03]  /*4be0*/  UPRMT UR14, UR37, 0x654, UR25 ;  /* 0x00000654250e7896 */ /* 0x000fe60008000019 */
        /* <DEDUP_REMOVED lines=13> */
.L_x_221:
[----:B------:R-:W-:Y:S01]  /*4cc0*/  @!P4 R2UR UR9, R9 ;  /* 0x000000000909c2ca */ /* 0x000fe200000e0000 */
[----:B------:R-:W-:Y:S01]  /*4cd0*/  VOTEU.ALL UP1, P4 ;  /* 0x0000000000ff7886 */ /* 0x000fe20002020000 */
[----:B------:R-:W-:Y:S01]  /*4ce0*/  @!P4 R2UR UR8, R0 ;  /* 0x000000000008c2ca */ /* 0x000fe200000e0000 */
[----:B------:R-:W-:Y:S01]  /*4cf0*/  @!P4 IMAD.MOV.U32 R0, RZ, RZ, 0x4000 ;  /* 0x00004000ff00c424 */ /* 0x000fe200078e00ff */
[----:B------:R-:W-:Y:S01]  /*4d00*/  UMOV UR19, UR43 ;  /* 0x0000002b00137c82 */ /* 0x000fe20008000000 */
[----:B------:R-:W-:Y:S01]  /*4d10*/  UMOV UR20, UR36 ;  /* 0x0000002400147c82 */ /* 0x000fe20008000000 */
[----:B------:R-:W-:Y:S01]  /*4d20*/  @!UP1 UIADD3 UR18, UPT, UPT, UR42, 0x60, URZ ;  /* 0x000000602a129890 */ /* 0x000fe2000fffe0ff */
[----:B------:R-:W-:Y:S01]  /*4d30*/  SHF.L.U32 R20, RZ, 0x1f, RZ ;  /* 0x0000001fff147819 */ /* 0x000fe200000006ff */
[----:B------:R-:W-:Y:S01]  /*4d40*/  @!UP1 UIADD3 UR16, UPT, UPT, UR7, 0xc400, URZ ;  /* 0x0000c40007109890 */ /* 0x000fe2000fffe0ff */
[----:B------:R-:W-:Y:S01]  /*4d50*/  @!P4 IADD3 R9, P0, PT, R32, 0x580, RZ ;  /* 0x000005802009c810 */ /* 0x000fe20007f1e0ff */
[----:B------:R-:W-:Y:S01]  /*4d60*/  VOTEU.ALL UP1, P4 ;  /* 0x0000000000ff7886 */ /* 0x000fe20002020000 */
[----:B------:R-:W-:Y:S02]  /*4d70*/  UPRMT UR13, UR37, 0x654, UR17 ;  /* 0x00000654250d7896 */ /* 0x000fe40008000011 */
        /* <DEDUP_REMOVED lines=13> */
.L_x_223:
[----:B------:R-:W-:Y:S01]  /*4e50*/  @!P4 R2UR UR9, R9 ;  /* 0x000000000909c2ca */ /* 0x000fe200000e0000 */
[----:B------:R-:W-:Y:S01]  /*4e60*/  VOTEU.ALL UP1, P4 ;  /* 0x0000000000ff7886 */ /* 0x000fe20002020000 */
[----:B------:R-:W-:Y:S01]  /*4e70*/  @!P4 R2UR UR8, R0 ;  /* 0x000000000008c2ca */ /* 0x000fe200000e0000 */
[----:B------:R-:W-:Y:S01]  /*4e80*/  @!P4 IMAD.MOV.U32 R0, RZ, RZ, 0x4000 ;  /* 0x00004000ff00c424 */ /* 0x000fe200078e00ff */
[----:B------:R-:W-:Y:S01]  /*4e90*/  UMOV UR18, 0x0 ;  /* 0x0000000000127882 */ /* 0x000fe20000000000 */
[----:B------:R-:W-:Y:S01]  /*4ea0*/  UMOV UR19, 0x10000000 ;  /* 0x1000000000137882 */ /* 0x000fe20000000000 */
[----:B------:R-:W-:Y:S01]  /*4eb0*/  @!UP1 UIADD3 UR10, UPT, UPT, UR42, 0x80, URZ ;  /* 0x000000802a0a9890 */ /* 0x000fe2000fffe0ff */
[----:B------:R-:W-:Y:S01]  /*4ec0*/  @!P4 IADD3 R9, P0, PT, R32, 0x580, RZ ;  /* 0x000005802009c810 */ /* 0x000fe20007f1e0ff */
[----:B------:R-:W-:Y:S01]  /*4ed0*/  UMOV UR11, UR43 ;  /* 0x0000002b000b7c82 */ /* 0x000fe20008000000 */
[----:B------:R-:W-:Y:S04]  /*4ee0*/  UMOV UR12, UR36 ;  /* 0x00000024000c7c82 */ /* 0x000fe80008000000 */
[----:B------:R-:W-:Y:S01]  /*4ef0*/  IMAD.U32 R10, RZ, RZ, UR9 ;  /* 0x00000009ff0a7e24 */ /* 0x000fe2000f8e00ff */
[----:B------:R-:W-:Y:S01]  /*4f00*/  UMOV UR9, UR41 ;  /* 0x0000002900097c82 */ /* 0x000fe20008000000 */
[----:B------:R-:W-:Y:S01]  /*4f10*/  IMAD.U32 R11, RZ, RZ, UR8 ;  /* 0x00000008ff0b7e24 */ /* 0x000fe2000f8e00ff */
[----:B------:R-:W-:Y:S02]  /*4f20*/  @!UP1 UIADD3 UR8, UPT, UPT, UR7, 0x400, URZ ;  /* 0x0000040007089890 */ /* 0x000fe4000fffe0ff */
[----:B------:R-:W-:Y:S01]  /*4f30*/  @!P4 R2UR UR22, R10 ;  /* 0x000000000a16c2ca */ /* 0x000fe200000e0000 */
[----:B------:R-:W-:Y:S01]  /*4f40*/  VOTEU.ALL UP1, P4 ;  /* 0x0000000000ff7886 */ /* 0x000fe20002020000 */
        /* <DEDUP_REMOVED lines=8> */
.L_x_225:
        /* <DEDUP_REMOVED lines=9> */
[----:B------:R-:W-:Y:S03]  /*5060*/  UMOV UR12, UR36 ;  /* 0x00000024000c7c82 */ /* 0x000fe60008000000 */
[----:B------:R-:W-:Y:S02]  /*5070*/  @!P4 IMAD.X R21, RZ, RZ, R33, P0 ;  /* 0x000000ffff15c224 */ /* 0x000fe400000e0621 */
        /* <DEDUP_REMOVED lines=11> */
[----:B------:R-:W4:Y:S02]  /*5130*/  SYNCS.PHASECHK.TRANS64.TRYWAIT P2, [UR7+0x80], R20 ;  /* 0x00008014ff0075a7 */ /* 0x000f240008041107 */
[----:B--2-4-:R-:W-:Y:S05]  /*5140*/  @!P2 BRA `(.L_x_97) ;  /* 0x000000740038a947 */ /* 0x014fea0003800000 */
.L_x_227:
[----:B------:R-:W2:Y:S01]  /*5150*/  LDC.64 R14, c[0x0][0xb10] ;  /* 0x0002c400ff0e7b82 */ /* 0x000ea20000000a00 */
[----:B------:R-:W-:Y:S01]  /*5160*/  @!P4 R2UR UR9, R31 ;  /* 0x000000001f09c2ca */ /* 0x000fe200000e0000 */
[----:B------:R-:W-:Y:S01]  /*5170*/  VOTEU.ALL UP1, P4 ;  /* 0x0000000000ff7886 */ /* 0x000fe20002020000 */
[----:B------:R-:W-:Y:S01]  /*5180*/  @!P4 R2UR UR8, R21 ;  /* 0x000000001508c2ca */ /* 0x000fe200000e0000 */
[----:B------:R-:W-:Y:S01]  /*5190*/  @!P4 IMAD.MOV.U32 R21, RZ, RZ, 0x4000 ;  /* 0x00004000ff15c424 */ /* 0x000fe200078e00ff */
[----:B------:R-:W-:Y:S03]  /*51a0*/  UMOV UR18, 0x0 ;  /* 0x0000000000127882 */ /* 0x000fe60000000000 */
[----:B------:R-:W4:Y:S01]  /*51b0*/  LDC.64 R10, c[0x0][0xb18] ;  /* 0x0002c600ff0a7b82 */ /* 0x000f220000000a00 */
[----:B------:R-:W-:Y:S01]  /*51c0*/  @!UP1 UIADD3 UR10, UPT, UPT, UR42, 0xc0, URZ ;  /* 0x000000c02a0a9890 */ /* 0x000fe2000fffe0ff */
[----:B------:R-:W-:Y:S01]  /*51d0*/  @P3 SHF.R.U32.HI R28, RZ, 0x10, R25 ;  /* 0x00000010ff1c3819 */ /* 0x000fe20000011619 */
[----:B------:R-:W-:Y:S01]  /*51e0*/  UMOV UR19, 0x10000000 ;  /* 0x1000000000137882 */ /* 0x000fe20000000000 */
[----:B------:R-:W-:Y:S01]  /*51f0*/  UMOV UR11, UR43 ;  /* 0x0000002b000b7c82 */ /* 0x000fe20008000000 */
[----:B------:R-:W-:Y:S03]  /*5200*/  UMOV UR12, UR36 ;  /* 0x00000024000c7c82 */ /* 0x000fe60008000000 */
[----:B------:R-:W5:Y:S01]  /*5210*/  @!P1 LDC R0, c[0x0][0xb20] ;  /* 0x0002c800ff009b82 */ /* 0x000f620000000800 */
[----:B------:R-:W-:Y:S02]  /*5220*/  VIADD R30, R30, 0x1 ;  /* 0x000000011e1e7836 */ /* 0x000fe40000000000 */
[----:B------:R-:W-:Y:S05]  /*5230*/  IMAD.U32 R34, RZ, RZ, UR9 ;  /* 0x00000009ff227e24 */ /* 0x000fea000f8e00ff */
[----:B-1----:R-:W1:Y:S01]  /*5240*/  @!P1 LDC R3, c[0x0][0xb0c] ;  /* 0x0002c300ff039b82 */ /* 0x002e620000000800 */
[----:B------:R-:W-:Y:S01]  /*5250*/  IMAD.U32 R35, RZ, RZ, UR8 ;  /* 0x00000008ff237e24 */ /* 0x000fe2000f8e00ff */
[----:B------:R-:W-:Y:S01]  /*5260*/  @!UP1 UIADD3 UR8, UPT, UPT, UR7, 0x8400, URZ ;  /* 0x0000840007089890 */ /* 0x000fe2000fffe0ff */
[----:B------:R-:W-:Y:S01]  /*5270*/  @!P4 R2UR UR20, R34 ;  /* 0x000000002214c2ca */ /* 0x000fe200000e0000 */
[----:B------:R-:W-:Y:S02]  /*5280*/  VOTEU.ALL UP1, P4 ;  /* 0x0000000000ff7886 */ /* 0x000fe40002020000 */
[----:B------:R-:W-:Y:S01]  /*5290*/  @!P4 R2UR UR21, R35 ;  /* 0x000000002315c2ca */ /* 0x000fe200000e0000 */
[----:B------:R-:W-:Y:S11]  /*52a0*/  UMOV UR9, UR25 ;  /* 0x0000001900097c82 */ /* 0x000ff60008000000 */
[----:B------:R-:W-:Y:S01]  /*52b0*/  @!UPT UIADD3 URZ, UPT, UPT, URZ, URZ, URZ ;  /* 0x000000fffffff290 */ /* 0x000fe2000fffe0ff */
[----:B------:R1:W-:Y:S01]  /*52c0*/  @!UP1 UTMALDG.3D [UR8], [UR20], desc[UR18] ;  /* 0x00001208140095b4 */ /* 0x0003e20008011000 */
[----:B------:R1:W-:Y:S02]  /*52d0*/  @!P4 SYNCS.ARRIVE.TRANS64.RED.A0TR RZ, [UR7+0x60], R21 ;  /* 0x00006015ffffc9a7 */ /* 0x0003e40008300407 */
[----:B-1----:R-:W-:Y:S01]  /*52e0*/  @!P1 ISETP.NE.AND P2, PT, R3, 0x1, PT ;  /* 0x000000010300980c */ /* 0x002fe20003f45270 */
[C---:B--2---:R-:W-:Y:S01]  /*52f0*/  @!P1 IMAD.HI.U32 R14, R13.reuse, R14, RZ ;  /* 0x0000000e0d0e9227 */ /* 0x044fe200078e00ff */
[----:B----4-:R-:W-:Y:S03]  /*5300*/  @!P1 ISETP.NE.AND P0, PT, R10, 0x1, PT ;  /* 0x000000010a00980c */ /* 0x010fe60003f05270 */
[C---:B------:R-:W-:Y:S01]  /*5310*/  @!P1 IMAD.HI.U32 R11, R8.reuse, R11, RZ ;  /* 0x0000000b080b9227 */ /* 0x040fe200078e00ff */
[----:B------:R-:W-:Y:S04]  /*5320*/  @!P1 SHF.R.U32.HI R14, RZ, R15, R14 ;  /* 0x0000000fff0e9219 */ /* 0x000fe8000001160e */
[----:B-----5:R-:W-:Y:S01]  /*5330*/  @!P1 SHF.R.U32.HI R9, RZ, R0, R11 ;  /* 0x00000000ff099219 */ /* 0x020fe2000001160b */
[----:B------:R-:W-:Y:S01]  /*5340*/  SYNCS.ARRIVE.TRANS64.RED.A1T0 RZ, [UR14], RZ ;  /* 0x000000ffffff79a7 */ /* 0x000fe2000810040e */
[----:B------:R-:W-:Y:S02]  /*5350*/  @!P1 SEL R14, R13, R14, !P2 ;  /* 0x0000000e0d0e9207 */ /* 0x000fe40005000000 */
[----:B------:R-:W-:Y:S01]  /*5360*/  @!P1 SEL R9, R8, R9, !P0 ;  /* 0x0000000908099207 */ /* 0x000fe20004000000 */
[----:B------:R-:W1:Y:S04]  /*5370*/  SYNCS.PHASECHK.TRANS64.TRYWAIT P5, [UR7+0x88], R20 ;  /* 0x00008814ff0075a7 */ /* 0x000e6800080a1107 */
[----:B------:R-:W-:Y:S02]  /*5380*/  @!P1 IMAD.IADD R0, R9, 0x1, -R14 ;  /* 0x0000000109009824 */ /* 0x000fe400078e0a0e */
[----:B------:R-:W-:Y:S02]  /*5390*/  @!P1 IMAD.IADD R9, R14, 0x1, -R9 ;  /* 0x000000010e099824 */ /* 0x000fe400078e0a09 */
[----:B------:R-:W-:Y:S02]  /*53a0*/  @!P1 IMAD R13, R0, R3, R13 ;  /* 0x00000003000d9224 */ /* 0x000fe400078e020d */
[----:B------:R-:W-:Y:S01]  /*53b0*/  @!P1 IMAD R8, R9, R10, R8 ;  /* 0x0000000a09089224 */ /* 0x000fe200078e0208 */
[----:B-1----:R-:W-:Y:S06]  /*53c0*/  @!P5 BRA `(.L_x_98) ;  /* 0x0000007000b0d947 */ /* 0x002fec0003800000 */
.L_x_229:
[----:B-1----:R-:W-:Y:S01]  /*53d0*/  @!P4 IADD3 R3, P0, PT, R32, 0x580, RZ ;  /* 0x000005802003c810 */ /* 0x002fe20007f1e0ff */
[----:B------:R-:W-:Y:S01]  /*53e0*/  VOTEU.ALL UP1, P4 ;  /* 0x0000000000ff7886 */ /* 0x000fe20002020000 */
[----:B------:R-:W-:Y:S01]  /*53f0*/  UMOV UR18, 0x0 ;  /* 0x0000000000127882 */ /* 0x000fe20000000000 */
[----:B------:R-:W-:Y:S01]  /*5400*/  UMOV UR19, 0x10000000 ;  /* 0x1000000000137882 */ /* 0x000fe20000000000 */
[----:B------:R-:W-:Y:S01]  /*5410*/  @!P4 R2UR UR9, R3 ;  /* 0x000000000309c2ca */ /* 0x000fe200000e0000 */
[----:B------:R-:W-:Y:S01]  /*5420*/  @!P4 IMAD.X R0, RZ, RZ, R33, P0 ;  /* 0x000000ffff00c224 */ /* 0x000fe200000e0621 */
[----:B------:R-:W-:Y:S01]  /*5430*/  @!UP1 UIADD3 UR10, UPT, UPT, UR42, 0xe0, URZ ;  /* 0x000000e02a0a9890 */ /* 0x000fe2000fffe0ff */
[----:B------:R-:W-:Y:S01]  /*5440*/  ISETP.NE.AND P0, PT, R30, 0x2, PT ;  /* 0x000000021e00780c */ /* 0x000fe20003f05270 */
[----:B------:R-:W-:Y:S01]  /*5450*/  UMOV UR11, UR43 ;  /* 0x0000002b000b7c82 */ /* 0x000fe20008000000 */
[----:B------:R-:W-:Y:S01]  /*5460*/  UMOV UR12, UR36 ;  /* 0x00000024000c7c82 */ /* 0x000fe20008000000 */
[----:B------:R-:W-:Y:S01]  /*5470*/  @!P4 R2UR UR8, R0 ;  /* 0x000000000008c2ca */ /* 0x000fe200000e0000 */
[----:B------:R-:W-:Y:S01]  /*5480*/  IMAD.IADD R20, R8, 0x1, R49 ;  /* 0x0000000108147824 */ /* 0x000fe200078e0231 */
[----:B------:R-:W-:Y:S01]  /*5490*/  @P3 R2UR UR36, R28 ;  /* 0x000000001c2432ca */ /* 0x000fe200000e0000 */
[----:B------:R-:W-:Y:S01]  /*54a0*/  IMAD.IADD R21, R13, 0x1, R114 ;  /* 0x000000010d157824 */ /* 0x000fe200078e0272 */
[----:B------:R-:W-:Y:S02]  /*54b0*/  SEL R0, RZ, 0x1, P0 ;  /* 0x00000001ff007807 */ /* 0x000fe40000000000 */
[----:B------:R-:W-:Y:S01]  /*54c0*/  SEL R30, R30, RZ, P0 ;  /* 0x000000ff1e1e7207 */ /* 0x000fe20000000000 */
[----:B------:R-:W-:Y:S01]  /*54d0*/  IMAD.U32 R10, RZ, RZ, UR9 ;  /* 0x00000009ff0a7e24 */ /* 0x000fe2000f8e00ff */
[----:B------:R-:W-:Y:S01]  /*54e0*/  UMOV UR9, UR17 ;  /* 0x0000001100097c82 */ /* 0x000fe20008000000 */
[----:B------:R-:W-:Y:S03]  /*54f0*/  LOP3.LUT R29, R29, R0, RZ, 0x3c, !PT ;  /* 0x000000001d1d7212 */ /* 0x000fe600078e3cff */
[----:B------:R-:W-:Y:S01]  /*5500*/  @!P4 R2UR UR14, R10 ;  /* 0x000000000a0ec2ca */ /* 0x000fe200000e0000 */
[----:B------:R-:W-:Y:S01]  /*5510*/  IMAD.U32 R11, RZ, RZ, UR8 ;  /* 0x00000008ff0b7e24 */ /* 0x000fe2000f8e00ff */
[----:B------:R-:W-:Y:S01]  /*5520*/  @!UP1 UIADD3 UR8, UPT, UPT, UR7, 0xc400, URZ ;  /* 0x0000c40007089890 */ /* 0x000fe2000fffe0ff */
[----:B------:R-:W-:Y:S03]  /*5530*/  VOTEU.ALL UP1, P4 ;  /* 0x0000000000ff7886 */ /* 0x000fe60002020000 */
[----:B------:R-:W-:Y:S11]  /*5540*/  @!P4 R2UR UR15, R11 ;  /* 0x000000000b0fc2ca */ /* 0x000ff600000e0000 */
[----:B------:R-:W-:Y:S02]  /*5550*/  @!UPT UIADD3 URZ, UPT, UPT, URZ, URZ, URZ ;  /* 0x000000fffffff290 */ /* 0x000fe4000fffe0ff */
[----:B------:R2:W-:Y:S01]  /*5560*/  @!UP1 UTMALDG.3D [UR8], [UR14], desc[UR18] ;  /* 0x000012080e0095b4 */ /* 0x0005e20008011000 */
[----:B------:R2:W-:Y:S01]  /*5570*/  @!P4 SYNCS.ARRIVE.TRANS64.RED.A0TR RZ, [UR7+0x68], R23 ;  /* 0x00006817ffffc9a7 */ /* 0x0005e20008300407 */
[----:B------:R-:W-:Y:S01]  /*5580*/  UPLOP3.LUT UP1, UPT, UPT, UPT, UPT, 0x80, 0x8 ;  /* 0x000000000008789c */ /* 0x000fe20003f2f070 */
[----:B------:R-:W-:Y:S01]  /*5590*/  SYNCS.ARRIVE.TRANS64.RED.A1T0 RZ, [UR13], RZ ;  /* 0x000000ffffff79a7 */ /* 0x000fe2000810040d */
[----:B------:R-:W-:Y:S09]  /*55a0*/  @P3 BRA `(.L_x_99) ;  /* 0xffffffec00103947 */ /* 0x000ff2000383ffff */
[----:B------:R-:W1:Y:S02]  /*55b0*/  SYNCS.PHASECHK.TRANS64.TRYWAIT P0, [UR7+0x70], R12 ;  /* 0x0000700cff0075a7 */ /* 0x000e640008001107 */
[----:B-1----:R-:W-:Y:S05]  /*55c0*/  @!P0 BRA `(.L_x_100) ;  /* 0x0000007000488947 */ /* 0x002fea0003800000 */
.L_x_231:
[----:B------:R-:W4:Y:S02]  /*55d0*/  SYNCS.PHASECHK.TRANS64.TRYWAIT P0, [UR7+0x78], R12 ;  /* 0x0000780cff0075a7 */ /* 0x000f240008001107 */
[----:B----4-:R-:W-:Y:S05]  /*55e0*/  @!P0 BRA `(.L_x_101) ;  /* 0x0000007000588947 */ /* 0x010fea0003800000 */
.L_x_233:
[----:B------:R-:W4:Y:S01]  /*55f0*/  SYNCS.PHASECHK.TRANS64.TRYWAIT P0, [UR7+0x80], R12 ;  /* 0x0000800cff0075a7 */ /* 0x000f220008001107 */
[----:B------:R-:W-:Y:S01]  /*5600*/  HFMA2 R0, -RZ, RZ, 0, 5.9604644775390625e-08 ;  /* 0x00000001ff007431 */ /* 0x000fe200000001ff */
[----:B----4-:R-:W-:Y:S06]  /*5610*/  @!P0 BRA `(.L_x_102) ;  /* 0x0000007000648947 */ /* 0x010fec0003800000 */
.L_x_235:
[----:B------:R-:W-:Y:S02]  /*5620*/  MOV R2, UR7 ;  /* 0x0000000700027c02 */ /* 0x000fe40008000f00 */
[----:B-1----:R-:W-:-:S07]  /*5630*/  SHF.L.U32 R3, R0, 0x1f, RZ ;  /* 0x0000001f00037819 */ /* 0x002fce00000006ff */
.L_x_103:
[----:B-1----:R1:W4:Y:S02]  /*5640*/  SYNCS.PHASECHK.TRANS64.TRYWAIT P0, [R2+URZ+0x88], R3 ;  /* 0x00008803020075a7 */ /* 0x00232400080011ff */
[----:B----4-:R-:W-:Y:S05]  /*5650*/  @!P0 NANOSLEEP.SYNCS 0x989680 ;  /* 0x009896800000895d */ /* 0x010fea0003900000 */
[----:B------:R-:W4:Y:S02]  /*5660*/  @!P0 SYNCS.PHASECHK.TRANS64 P0, [R2+URZ+0x88], R3 ;  /* 0x00008803020085a7 */ /* 0x000f2400080010ff */
[----:B--2-4-:R-:W-:Y:S05]  /*5670*/  @P0 EXIT ;  /* 0x000000000000094d */ /* 0x014fea0003800000 */
[----:B------:R-:W-:Y:S05]  /*5680*/  BRA `(.L_x_103) ;  /* 0xfffffffc00ec7947 */ /* 0x000fea000383ffff */
.L_x_84:
[----:B------:R-:W-:-:S06]  /*5690*/  UISETP.GE.AND UP1, UPT, UR10, 0x4, UPT ;  /* 0x000000040a00788c */ /* 0x000fcc000bf26270 */
[----:B------:R-:W-:-:S13]  /*56a0*/  PLOP3.LUT P0, PT, PT, PT, UP1, 0x80, 0x8 ;  /* 0x000000000008781c */ /* 0x000fda0003f0f018 */
[----:B------:R-:W-:Y:S05]  /*56b0*/  @!P0 EXIT ;  /* 0x000000000000894d */ /* 0x000fea0003800000 */
[----:B------:R-:W-:Y:S01]  /*56c0*/  BAR.SYNC.DEFER_BLOCKING 0x6, 0xa0 ;  /* 0x0182800000007b1d */ /* 0x000fe20000010000 */
[C---:B------:R-:W-:Y:S01]  /*56d0*/  IMAD.SHL.U32 R3, R127.reuse, 0x20, RZ ;  /* 0x000000207f037824 */ /* 0x040fe200078e00ff */
[C---:B------:R-:W-:Y:S01]  /*56e0*/  LOP3.LUT R119, R127.reuse, 0x1, RZ, 0xc0, !PT ;  /* 0x000000017f777812 */ /* 0x040fe200078ec0ff */
[C---:B------:R-:W-:Y:S02]  /*56f0*/  IMAD.U32 R47, R127.reuse, 0x10000, RZ ;  /* 0x000100007f2f7824 */ /* 0x040fe400078e00ff */
[----:B------:R-:W-:Y:S01]  /*5700*/  IMAD.SHL.U32 R118, R127, 0x4, RZ ;  /* 0x000000047f767824 */ /* 0x000fe200078e00ff */
[----:B------:R-:W-:Y:S02]  /*5710*/  UMOV UR48, 0x400 ;  /* 0x0000040000307882 */ /* 0x000fe40000000000 */
[----:B------:R-:W1:Y:S01]  /*5720*/  LDC R117, c[0x0][0x370] ;  /* 0x0000dc00ff757b82 */ /* 0x000e620000000800 */
[----:B------:R-:W-:Y:S01]  /*5730*/  ULEA UR48, UR37, UR48, 0x18 ;  /* 0x0000003025307291 */ /* 0x000fe2000f8ec0ff */
[----:B------:R-:W-:Y:S01]  /*5740*/  ISETP.NE.U32.AND P0, PT, R119, 0x1, PT ;  /* 0x000000017700780c */ /* 0x000fe20003f05070 */
[----:B------:R-:W-:Y:S01]  /*5750*/  IMAD.MOV.U32 R126, RZ, RZ, 0x2 ;  /* 0x00000002ff7e7424 */ /* 0x000fe200078e00ff */
[----:B------:R-:W-:Y:S01]  /*5760*/  LOP3.LUT R5, R3, 0xe0, RZ, 0xc0, !PT ;  /* 0x000000e003057812 */ /* 0x000fe200078ec0ff */
[----:B------:R-:W-:Y:S01]  /*5770*/  UIADD3 UR4, UPT, UPT, UR48, 0x400, URZ ;  /* 0x0000040030047890 */ /* 0x000fe2000fffe0ff */
[----:B------:R-:W-:Y:S01]  /*5780*/  LOP3.LUT R47, R47, 0x600000, RZ, 0xc0, !PT ;  /* 0x006000002f2f7812 */ /* 0x000fe200078ec0ff */
[----:B------:R-:W-:Y:S01]  /*5790*/  IMAD.MOV.U32 R125, RZ, RZ, 0x4 ;  /* 0x00000004ff7d7424 */ /* 0x000fe200078e00ff */
[----:B------:R-:W2:Y:S01]  /*57a0*/  LDC R42, c[0x0][0xb0c] ;  /* 0x0002c300ff2a7b82 */ /* 0x000ea20000000800 */
[----:B------:R-:W-:Y:S01]  /*57b0*/  R2P PR, R127, 0x6 ;  /* 0x000000067f007804 */ /* 0x000fe20000000000 */
[----:B------:R-:W-:Y:S01]  /*57c0*/  IMAD.MOV.U32 R44, RZ, RZ, RZ ;  /* 0x000000ffff2c7224 */ /* 0x000fe200078e00ff */
[----:B------:R-:W-:Y:S01]  /*57d0*/  LOP3.LUT R118, R5, 0x1c, R118, 0xf8, !PT ;  /* 0x0000001c05767812 */ /* 0x000fe200078ef876 */
[----:B------:R-:W-:Y:S01]  /*57e0*/  IMAD.MOV.U32 R124, RZ, RZ, RZ ;  /* 0x000000ffff7c7224 */ /* 0x000fe200078e00ff */
[----:B------:R-:W-:Y:S01]  /*57f0*/  P2R R2, PR, RZ, 0x1 ;  /* 0x00000001ff027803 */ /* 0x000fe20000000000 */
[----:B------:R-:W-:Y:S01]  /*5800*/  IMAD.MOV.U32 R130, RZ, RZ, RZ ;  /* 0x000000ffff827224 */ /* 0x000fe200078e00ff */
[----:B------:R-:W-:Y:S01]  /*5810*/  LOP3.LUT R118, R118, 0xf00, R3, 0xf8, !PT ;  /* 0x00000f0076767812 */ /* 0x000fe200078ef803 */
[----:B------:R-:W3:Y:S01]  /*5820*/  LDC R115, c[0x0][0xb20] ;  /* 0x0002c800ff737b82 */ /* 0x000ee20000000800 */
[----:B------:R-:W4:Y:S01]  /*5830*/  LDS R0, [UR48+0x130] ;  /* 0x00013030ff007984 */ /* 0x000f220008000800 */
[----:B------:R-:W-:Y:S01]  /*5840*/  LOP3.LUT R127, R127, 0x60, RZ, 0xc0, !PT ;  /* 0x000000607f7f7812 */ /* 0x000fe200078ec0ff */
[----:B------:R-:W-:Y:S01]  /*5850*/  IMAD.MOV.U32 R123, RZ, RZ, RZ ;  /* 0x000000ffff7b7224 */ /* 0x000fe200078e00ff */
[----:B------:R-:W-:Y:S01]  /*5860*/  SEL R126, R126, 0xfffffffe, !P1 ;  /* 0xfffffffe7e7e7807 */ /* 0x000fe20004800000 */
[----:B------:R-:W-:Y:S01]  /*5870*/  IMAD.U32 R121, RZ, RZ, UR4 ;  /* 0x00000004ff797e24 */ /* 0x000fe2000f8e00ff */
[----:B------:R-:W-:Y:S01]  /*5880*/  SEL R125, R125, 0xfffffffc, !P2 ;  /* 0xfffffffc7d7d7807 */ /* 0x000fe20005000000 */
[----:B------:R-:W1:Y:S01]  /*5890*/  LDCU.64 UR52, c[0x0][0x348] ;  /* 0x00006900ff3477ac */ /* 0x000e620008000a00 */
[----:B------:R-:W1:Y:S01]  /*58a0*/  LDC R41, c[0x0][0xb30] ;  /* 0x0002cc00ff297b82 */ /* 0x000e620000000800 */
[----:B------:R-:W1:Y:S01]  /*58b0*/  LDCU.64 UR38, c[0x0][0x888] ;  /* 0x00011100ff2677ac */ /* 0x000e620008000a00 */
[----:B------:R-:W1:Y:S06]  /*58c0*/  LDCU.64 UR44, c[0x0][0x890] ;  /* 0x00011200ff2c77ac */ /* 0x000e6c0008000a00 */
[----:B------:R-:W1:Y:S01]  /*58d0*/  LDC.64 R112, c[0x0][0xb10] ;  /* 0x0002c400ff707b82 */ /* 0x000e620000000a00 */
[----:B------:R-:W-:Y:S01]  /*58e0*/  UMOV UR49, URZ ;  /* 0x000000ff00317c82 */ /* 0x000fe20008000000 */
[----:B------:R-:W-:-:S06]  /*58f0*/  UMOV UR51, URZ ;  /* 0x000000ff00337c82 */ /* 0x000fcc0008000000 */
[----:B------:R-:W1:Y:S08]  /*5900*/  LDC.64 R38, c[0x0][0xb18] ;  /* 0x0002c600ff267b82 */ /* 0x000e700000000a00 */
[----:B------:R-:W1:Y:S08]  /*5910*/  LDC.64 R36, c[0x0][0xb28] ;  /* 0x0002ca00ff247b82 */ /* 0x000e700000000a00 */
[----:B------:R-:W1:Y:S01]  /*5920*/  LDC.64 R110, c[0x0][0x8b0] ;  /* 0x00022c00ff6e7b82 */ /* 0x000e620000000a00 */
[----:B----4-:R-:W-:-:S07]  /*5930*/  IMAD.IADD R47, R0, 0x1, R47 ;  /* 0x00000001002f7824 */ /* 0x010fce00078e022f */
[----:B------:R-:W4:Y:S08]  /*5940*/  LDC.64 R108, c[0x0][0x8a8] ;  /* 0x00022a00ff6c7b82 */ /* 0x000f300000000a00 */
[----:B--23--:R-:W1:Y:S02]  /*5950*/  LDC R116, c[0x0][0x374] ;  /* 0x0000dd00ff747b82 */ /* 0x00ce640000000800 */
.L_x_179:
[C---:B------:R-:W-:Y:S02]  /*5960*/  LEA R0, R130.reuse, UR48, 0x3 ;  /* 0x0000003082007c11 */ /* 0x040fe4000f8e18ff */
[----:B------:R-:W-:Y:S02]  /*5970*/  SHF.L.U32 R3, R123, 0x1f, RZ ;  /* 0x0000001f7b037819 */ /* 0x000fe400000006ff */
[----:B------:R-:W-:Y:S02]  /*5980*/  LEA R16, R130, UR48, 0x4 ;  /* 0x0000003082107c11 */ /* 0x000fe4000f8e20ff */
[----:B------:R-:W2:Y:S02]  /*5990*/  SYNCS.PHASECHK.TRANS64.TRYWAIT P0, [R0+URZ+0xa0], R3 ;  /* 0x0000a003000075a7 */ /* 0x000ea400080011ff */
[----:B--2---:R-:W-:Y:S05]  /*59a0*/  @!P0 BRA `(.L_x_104) ;  /* 0x0000006c00988947 */ /* 0x004fea0003800000 */
.L_x_236:
[----:B------:R-:W3:Y:S01]  /*59b0*/  LDC.64 R12, c[0x0][0xb10] ;  /* 0x0002c400ff0c7b82 */ /* 0x000ee20000000a00 */
[----:B------:R-:W4:Y:S01]  /*59c0*/  LDS.128 R16, [R16+0x110] ;  /* 0x0001100010107984 */ /* 0x000f220000000c00 */
[----:B-1----:R-:W-:Y:S01]  /*59d0*/  ISETP.NE.AND P1, PT, R41, 0x1, PT ;  /* 0x000000012900780c */ /* 0x002fe20003f25270 */
[----:B--2---:R-:W-:Y:S01]  /*59e0*/  VIADD R0, R0, 0xb0 ;  /* 0x000000b000007836 */ /* 0x004fe20000000000 */
[----:B------:R-:W-:Y:S04]  /*59f0*/  ISETP.GE.AND P0, PT, R40, 0x1, PT ;  /* 0x000000012800780c */ /* 0x000fe80003f06270 */
[----:B------:R-:W1:Y:S01]  /*5a00*/  LDC.64 R10, c[0x0][0xb18] ;  /* 0x0002c600ff0a7b82 */ /* 0x000e620000000a00 */
[----:B------:R-:W-:Y:S01]  /*5a10*/  PRMT R0, RZ, 0x654, R0 ;  /* 0x00000654ff007816 */ /* 0x000fe20000000000 */
[----:B------:R-:W-:Y:S01]  /*5a20*/  @!PT LDS RZ, [RZ] ;  /* 0x00000000fffff984 */ /* 0x000fe20000000800 */
[----:B------:R-:W-:Y:S01]  /*5a30*/  @!PT LDS RZ, [RZ] ;  /* 0x00000000fffff984 */ /* 0x000fe20000000800 */
[----:B------:R-:W-:Y:S01]  /*5a40*/  @!PT LDS RZ, [RZ] ;  /* 0x00000000fffff984 */ /* 0x000fe20000000800 */
[----:B------:R-:W-:Y:S01]  /*5a50*/  @!PT LDS RZ, [RZ] ;  /* 0x00000000fffff984 */ /* 0x000fe20000000800 */
[----:B------:R2:W-:Y:S06]  /*5a60*/  MEMBAR.ALL.CTA ;  /* 0x0000000000007992 */ /* 0x0005ec0000008000 */
[----:B--2---:R-:W2:Y:S01]  /*5a70*/  FENCE.VIEW.ASYNC.S ;  /* 0x00000000000073c6 */ /* 0x004ea20000000000 */
[----:B------:R-:W1:Y:S08]  /*5a80*/  @!P1 LDC R14, c[0x0][0xb20] ;  /* 0x0002c800ff0e9b82 */ /* 0x000e700000000800 */
[----:B------:R-:W1:Y:S01]  /*5a90*/  @!P1 LDC R9, c[0x0][0xb0c] ;  /* 0x0002c300ff099b82 */ /* 0x000e620000000800 */
[----:B--2---:R2:W-:Y:S01]  /*5aa0*/  SYNCS.ARRIVE.TRANS64.RED.A1T0 RZ, [R0+URZ], RZ ;  /* 0x000000ff00ff79a7 */ /* 0x0045e200081004ff */
[----:B----4-:R-:W-:Y:S04]  /*5ab0*/  LOP3.LUT P4, RZ, R18, 0x1, RZ, 0xc0, !PT ;  /* 0x0000000112ff7812 */ /* 0x010fe8000788c0ff */
[----:B------:R-:W-:Y:S09]  /*5ac0*/  P2R R128, PR, RZ, 0x10 ;  /* 0x00000010ff807803 */ /* 0x000ff20000000000 */
[----:B------:R-:W-:Y:S02]  /*5ad0*/  @P4 MOV R45, R16 ;  /* 0x00000010002d4202 */ /* 0x000fe40000000f00 */
[----:B------:R-:W-:Y:S01]  /*5ae0*/  @P4 LOP3.LUT R43, R17, 0xffff, RZ, 0xc0, !PT ;  /* 0x0000ffff112b4812 */ /* 0x000fe200078ec0ff */
[----:B--23--:R-:W-:Y:S06]  /*5af0*/  @!P0 BRA `(.L_x_105) ;  /* 0x0000000000a48947 */ /* 0x00cfec0003800000 */
[----:B------:R-:W-:Y:S01]  /*5b00*/  IMAD.HI.U32 R24, R116, R39, RZ ;  /* 0x0000002774187227 */ /* 0x000fe200078e00ff */
[----:B------:R-:W-:Y:S02]  /*5b10*/  ISETP.NE.AND P0, PT, R38, 0x1, PT ;  /* 0x000000012600780c */ /* 0x000fe40003f05270 */
[----:B------:R-:W-:Y:S01]  /*5b20*/  ISETP.NE.AND P2, PT, R40, 0x1, PT ;  /* 0x000000012800780c */ /* 0x000fe20003f45270 */
[-C--:B------:R-:W-:Y:S01]  /*5b30*/  IMAD.HI.U32 R22, R117, R112.reuse, RZ ;  /* 0x0000007075167227 */ /* 0x080fe200078e00ff */
[----:B------:R-:W-:Y:S02]  /*5b40*/  SHF.R.U32.HI R23, RZ, R115, R24 ;  /* 0x00000073ff177219 */ /* 0x000fe40000011618 */
[----:B------:R-:W-:Y:S01]  /*5b50*/  ISETP.NE.AND P3, PT, R42, 0x1, PT ;  /* 0x000000012a00780c */ /* 0x000fe20003f65270 */
[----:B------:R-:W-:Y:S01]  /*5b60*/  IMAD.HI.U32 R28, R43, R39, RZ ;  /* 0x000000272b1c7227 */ /* 0x000fe200078e00ff */
[----:B------:R-:W-:Y:S02]  /*5b70*/  SHF.R.U32.HI R22, RZ, R113, R22 ;  /* 0x00000071ff167219 */ /* 0x000fe40000011616 */
[----:B------:R-:W-:Y:S01]  /*5b80*/  SEL R3, R116, R23, !P0 ;  /* 0x0000001774037207 */ /* 0x000fe20004000000 */
[----:B------:R-:W-:Y:S01]  /*5b90*/  IMAD.HI.U32 R26, R45, R112, RZ ;  /* 0x000000702d1a7227 */ /* 0x000fe200078e00ff */
[----:B------:R-:W-:Y:S03]  /*5ba0*/  SEL R7, R117, R22, !P3 ;  /* 0x0000001675077207 */ /* 0x000fe60005800000 */
[-C--:B------:R-:W-:Y:S01]  /*5bb0*/  IMAD.HI.U32 R22, R3, R36.reuse, RZ ;  /* 0x0000002403167227 */ /* 0x080fe200078e00ff */
[----:B------:R-:W-:Y:S03]  /*5bc0*/  SHF.R.U32.HI R26, RZ, R113, R26 ;  /* 0x00000071ff1a7219 */ /* 0x000fe6000001161a */
[----:B------:R-:W-:Y:S01]  /*5bd0*/  IMAD.HI.U32 R24, R7, R36, RZ ;  /* 0x0000002407187227 */ /* 0x000fe200078e00ff */
[----:B------:R-:W-:Y:S02]  /*5be0*/  @P2 SHF.R.U32.HI R3, RZ, R37, R22 ;  /* 0x00000025ff032219 */ /* 0x000fe40000011616 */
[----:B------:R-:W-:Y:S02]  /*5bf0*/  SHF.R.U32.HI R22, RZ, R115, R28 ;  /* 0x00000073ff167219 */ /* 0x000fe4000001161c */
[----:B------:R-:W-:Y:S01]  /*5c00*/  @P2 SHF.R.U32.HI R7, RZ, R37, R24 ;  /* 0x00000025ff072219 */ /* 0x000fe20000011618 */
[C---:B------:R-:W-:Y:S01]  /*5c10*/  IMAD R2, R40.reuse, R3, RZ ;  /* 0x0000000328027224 */ /* 0x040fe200078e02ff */
[----:B------:R-:W-:Y:S02]  /*5c20*/  SEL R5, R43, R22, !P0 ;  /* 0x000000162b057207 */ /* 0x000fe40004000000 */
[----:B------:R-:W-:Y:S01]  /*5c30*/  SEL R3, R45, R26, !P3 ;  /* 0x0000001a2d037207 */ /* 0x000fe20005800000 */
[----:B------:R-:W-:Y:S01]  /*5c40*/  IMAD R4, R40, R7, RZ ;  /* 0x0000000728047224 */ /* 0x000fe200078e02ff */
[C---:B------:R-:W-:Y:S01]  /*5c50*/  ISETP.GE.AND P0, PT, R5.reuse, R2, PT ;  /* 0x000000020500720c */ /* 0x040fe20003f06270 */
[----:B------:R-:W-:Y:S03]  /*5c60*/  IMAD.HI.U32 R6, R5, R36, RZ ;  /* 0x0000002405067227 */ /* 0x000fe600078e00ff */
[----:B------:R-:W-:Y:S01]  /*5c70*/  ISETP.GE.OR P0, PT, R3, R4, P0 ;  /* 0x000000040300720c */ /* 0x000fe20000706670 */
[----:B------:R-:W-:Y:S01]  /*5c80*/  IMAD.MOV R4, RZ, RZ, -R3 ;  /* 0x000000ffff047224 */ /* 0x000fe200078e0a03 */
[-C--:B------:R-:W-:Y:S03]  /*5c90*/  SHF.R.U32.HI R6, RZ, R37.reuse, R6 ;  /* 0x00000025ff067219 */ /* 0x080fe60000011606 */
[----:B------:R-:W-:Y:S01]  /*5ca0*/  IMAD R45, R42, R4, R45 ;  /* 0x000000042a2d7224 */ /* 0x000fe200078e022d */
[----:B------:R-:W-:Y:S05]  /*5cb0*/  SEL R15, R5, R6, !P2 ;  /* 0x00000006050f7207 */ /* 0x000fea0005000000 */
[----:B------:R-:W-:Y:S02]  /*5cc0*/  IMAD.MOV R6, RZ, RZ, -R15 ;  /* 0x000000ffff067224 */ /* 0x000fe400078e0a0f */
[C---:B------:R-:W-:Y:S04]  /*5cd0*/  @!P0 IMAD.HI.U32 R2, R3.reuse, R36, RZ ;  /* 0x0000002403028227 */ /* 0x040fe800078e00ff */
[----:B------:R-:W-:Y:S01]  /*5ce0*/  IMAD R6, R40, R6, R5 ;  /* 0x0000000628067224 */ /* 0x000fe200078e0205 */
[----:B------:R-:W-:Y:S04]  /*5cf0*/  @!P0 SHF.R.U32.HI R2, RZ, R37, R2 ;  /* 0x00000025ff028219 */ /* 0x000fe80000011602 */
[----:B------:R-:W-:Y:S02]  /*5d00*/  @!P0 SEL R0, R3, R2, !P2 ;  /* 0x0000000203008207 */ /* 0x000fe40005000000 */
[----:B------:R-:W-:Y:S02]  /*5d10*/  IADD3 R2, PT, PT, -R5, RZ, RZ ;  /* 0x000000ff05027210 */ /* 0x000fe40007ffe1ff */
[----:B------:R-:W-:Y:S01]  /*5d20*/  @!P0 IADD3 R8, PT, PT, R15, -R0, RZ ;  /* 0x800000000f088210 */ /* 0x000fe20007ffe0ff */
[----:B------:R-:W-:Y:S02]  /*5d30*/  @!P0 IMAD R0, R7, R6, R0 ;  /* 0x0000000607008224 */ /* 0x000fe400078e0200 */
[----:B------:R-:W-:Y:S02]  /*5d40*/  IMAD R43, R38, R2, R43 ;  /* 0x00000002262b7224 */ /* 0x000fe400078e022b */
[----:B------:R-:W-:Y:S02]  /*5d50*/  @!P0 IMAD R5, R8, R40, R3 ;  /* 0x0000002808058224 */ /* 0x000fe400078e0203 */
[----:B------:R-:W-:Y:S04]  /*5d60*/  @!P0 IMAD.MOV.U32 R3, RZ, RZ, R0 ;  /* 0x000000ffff038224 */ /* 0x000fe800078e0000 */
[----:B------:R-:W-:Y:S02]  /*5d70*/  IMAD R45, R3, R42, R45 ;  /* 0x0000002a032d7224 */ /* 0x000fe400078e022d */
[----:B------:R-:W-:Y:S07]  /*5d80*/  IMAD R43, R5, R38, R43 ;  /* 0x00000026052b7224 */ /* 0x000fee00078e022b */
.L_x_105:
[----:B-1----:R-:W-:Y:S01]  /*5d90*/  @!P1 ISETP.NE.AND P0, PT, R10, 0x1, PT ;  /* 0x000000010a00980c */ /* 0x002fe20003f05270 */
[----:B------:R-:W-:Y:S01]  /*5da0*/  @!P1 IMAD.HI.U32 R3, R43, R11, RZ ;  /* 0x0000000b2b039227 */ /* 0x000fe200078e00ff */
[----:B------:R-:W-:Y:S01]  /*5db0*/  R2UR UR42, R21 ;  /* 0x00000000152a72ca */ /* 0x000fe200000e0000 */
[----:B------:R-:W-:Y:S01]  /*5dc0*/  BSSY.RECONVERGENT B6, `(.L_x_106) ;  /* 0x0000031000067945 */ /* 0x000fe20003800200 */
[----:B------:R-:W-:Y:S01]  /*5dd0*/  R2UR UR41, R20 ;  /* 0x00000000142972ca */ /* 0x000fe200000e0000 */
[----:B------:R-:W-:Y:S01]  /*5de0*/  @!P1 IMAD.HI.U32 R0, R45, R12, RZ ;  /* 0x0000000c2d009227 */ /* 0x000fe200078e00ff */
[----:B------:R-:W-:Y:S02]  /*5df0*/  @!P1 SHF.R.U32.HI R2, RZ, R14, R3 ;  /* 0x0000000eff029219 */ /* 0x000fe40000011603 */
[----:B------:R-:W-:Y:S01]  /*5e00*/  @!P1 ISETP.NE.AND P2, PT, R9, 0x1, PT ;  /* 0x000000010900980c */ /* 0x000fe20003f45270 */
[----:B------:R-:W-:Y:S01]  /*5e10*/  VIADD R130, R130, 0x1 ;  /* 0x0000000182827836 */ /* 0x000fe20000000000 */
[----:B------:R-:W-:Y:S02]  /*5e20*/  @!P1 SEL R2, R43, R2, !P0 ;  /* 0x000000022b029207 */ /* 0x000fe40004000000 */
[----:B------:R-:W-:Y:S02]  /*5e30*/  @!P1 SHF.R.U32.HI R0, RZ, R13, R0 ;  /* 0x0000000dff009219 */ /* 0x000fe40000011600 */
[----:B------:R-:W-:Y:S01]  /*5e40*/  LOP3.LUT P0, RZ, R121, 0x3f0, RZ, 0xc0, !PT ;  /* 0x000003f079ff7812 */ /* 0x000fe2000780c0ff */
[----:B------:R-:W-:Y:S01]  /*5e50*/  USHF.L.U32 UR42, UR42, 0x7, URZ ;  /* 0x000000072a2a7899 */ /* 0x000fe200080006ff */
[----:B------:R-:W-:Y:S01]  /*5e60*/  @!P1 SEL R3, R45, R0, !P2 ;  /* 0x000000002d039207 */ /* 0x000fe20005000000 */
[----:B------:R-:W-:Y:S01]  /*5e70*/  USHF.L.U32 UR41, UR41, 0x8, URZ ;  /* 0x0000000829297899 */ /* 0x000fe200080006ff */
[----:B------:R-:W-:Y:S03]  /*5e80*/  @P4 SHF.R.U32.HI R122, RZ, 0x10, R17 ;  /* 0x00000010ff7a4819 */ /* 0x000fe60000011611 */
[----:B------:R-:W-:Y:S02]  /*5e90*/  @!P1 IMAD.IADD R0, R2, 0x1, -R3 ;  /* 0x0000000102009824 */ /* 0x000fe400078e0a03 */
[----:B------:R-:W-:Y:S02]  /*5ea0*/  @!P1 IMAD.IADD R2, R3, 0x1, -R2 ;  /* 0x0000000103029824 */ /* 0x000fe400078e0a02 */
[----:B------:R-:W-:Y:S02]  /*5eb0*/  @!P1 IMAD R45, R0, R9, R45 ;  /* 0x00000009002d9224 */ /* 0x000fe400078e022d */
[----:B------:R-:W-:Y:S01]  /*5ec0*/  @!P1 IMAD R43, R2, R10, R43 ;  /* 0x0000000a022b9224 */ /* 0x000fe200078e022b */
[----:B------:R-:W-:Y:S06]  /*5ed0*/  @!P0 BRA `(.L_x_107) ;  /* 0x00000000007c8947 */ /* 0x000fec0003800000 */
[----:B------:R-:W1:Y:S01]  /*5ee0*/  LDCU.64 UR8, c[0x4][0x80] ;  /* 0x01001000ff0877ac */ /* 0x000e620008000a00 */
[----:B------:R-:W-:Y:S01]  /*5ef0*/  MOV R2, 0x0 ;  /* 0x0000000000027802 */ /* 0x000fe20000000f00 */
[----:B------:R-:W-:Y:S02]  /*5f00*/  HFMA2 R12, -RZ, RZ, 0, 5.9604644775390625e-08 ;  /* 0x00000001ff0c7431 */ /* 0x000fe400000001ff */
[----:B------:R-:W-:Y:S01]  /*5f10*/  IMAD.MOV.U32 R8, RZ, RZ, 0x70 ;  /* 0x00000070ff087424 */ /* 0x000fe200078e00ff */
[----:B------:R2:W3:Y:S01]  /*5f20*/  LDC.64 R14, c[0x4][R2] ;  /* 0x01000000020e7b82 */ /* 0x0004e20000000a00 */
[----:B------:R-:W4:Y:S01]  /*5f30*/  LDCU.64 UR6, c[0x4][0x88] ;  /* 0x01001100ff0677ac */ /* 0x000f220008000a00 */
[----:B------:R-:W-:Y:S01]  /*5f40*/  IMAD.MOV.U32 R13, RZ, RZ, RZ ;  /* 0x000000ffff0d7224 */ /* 0x000fe200078e00ff */
[----:B------:R-:W2:Y:S01]  /*5f50*/  LDCU.64 UR4, c[0x4][0x8] ;  /* 0x01000100ff0477ac */ /* 0x000ea20008000a00 */
[----:B-1----:R-:W-:Y:S01]  /*5f60*/  MOV R5, UR9 ;  /* 0x0000000900057c02 */ /* 0x002fe20008000f00 */
[----:B------:R-:W-:Y:S01]  /*5f70*/  IMAD.U32 R4, RZ, RZ, UR8 ;  /* 0x00000008ff047e24 */ /* 0x000fe2000f8e00ff */
[----:B----4-:R-:W-:Y:S01]  /*5f80*/  MOV R7, UR7 ;  /* 0x0000000700077c02 */ /* 0x010fe20008000f00 */
[----:B------:R-:W-:Y:S01]  /*5f90*/  IMAD.U32 R6, RZ, RZ, UR6 ;  /* 0x00000006ff067e24 */ /* 0x000fe2000f8e00ff */
[----:B--2---:R-:W-:Y:S01]  /*5fa0*/  MOV R11, UR5 ;  /* 0x00000005000b7c02 */ /* 0x004fe20008000f00 */
[----:B------:R-:W-:Y:S02]  /*5fb0*/  IMAD.U32 R10, RZ, RZ, UR4 ;  /* 0x00000004ff0a7e24 */ /* 0x000fe4000f8e00ff */
[----:B------:R-:W-:Y:S07]  /*5fc0*/  LEPC R20, `(.L_x_108) ;  /* 0x000000001014794e */ /* 0x000fee0000000000 */
[----:B---3-5:R-:W-:Y:S05]  /*5fd0*/  CALL.ABS.NOINC R14 ;  /* 0x000000000e007343 */ /* 0x028fea0003c00000 */
.L_x_108:
[----:B------:R-:W1:Y:S01]  /*5fe0*/  LDCU.64 UR8, c[0x4][0x80] ;  /* 0x01001000ff0877ac */ /* 0x000e620008000a00 */
[----:B------:R-:W2:Y:S01]  /*5ff0*/  LDC.64 R2, c[0x4][R2] ;  /* 0x0100000002027b82 */ /* 0x000ea20000000a00 */
[----:B------:R-:W-:Y:S02]  /*6000*/  HFMA2 R12, -RZ, RZ, 0, 5.9604644775390625e-08 ;  /* 0x00000001ff0c7431 */ /* 0x000fe400000001ff */
[----:B------:R-:W-:Y:S02]  /*6010*/  IMAD.MOV.U32 R8, RZ, RZ, 0x70 ;  /* 0x00000070ff087424 */ /* 0x000fe400078e00ff */
[----:B------:R-:W-:Y:S01]  /*6020*/  IMAD.MOV.U32 R13, RZ, RZ, RZ ;  /* 0x000000ffff0d7224 */ /* 0x000fe200078e00ff */
[----:B------:R-:W3:Y:S01]  /*6030*/  LDCU.64 UR6, c[0x4][0x88] ;  /* 0x01001100ff0677ac */ /* 0x000ee20008000a00 */
[----:B------:R-:W4:Y:S01]  /*6040*/  LDCU.64 UR4, c[0x4][0x8] ;  /* 0x01000100ff0477ac */ /* 0x000f220008000a00 */
[----:B-1----:R-:W-:Y:S02]  /*6050*/  MOV R4, UR8 ;  /* 0x0000000800047c02 */ /* 0x002fe40008000f00 */
[----:B------:R-:W-:Y:S02]  /*6060*/  MOV R5, UR9 ;  /* 0x0000000900057c02 */ /* 0x000fe40008000f00 */
[----:B---3--:R-:W-:Y:S01]  /*6070*/  MOV R7, UR7 ;  /* 0x0000000700077c02 */ /* 0x008fe20008000f00 */
[----:B------:R-:W-:Y:S01]  /*6080*/  IMAD.U32 R6, RZ, RZ, UR6 ;  /* 0x00000006ff067e24 */ /* 0x000fe2000f8e00ff */
[----:B----4-:R-:W-:Y:S01]  /*6090*/  MOV R11, UR5 ;  /* 0x00000005000b7c02 */ /* 0x010fe20008000f00 */
[----:B------:R-:W-:Y:S02]  /*60a0*/  IMAD.U32 R10, RZ, RZ, UR4 ;  /* 0x00000004ff0a7e24 */ /* 0x000fe4000f8e00ff */
[----:B------:R-:W-:Y:S07]  /*60b0*/  LEPC R20, `(.L_x_107) ;  /* 0x000000001014794e */ /* 0x000fee0000000000 */
[----:B--2---:R-:W-:Y:S05]  /*60c0*/  CALL.ABS.NOINC R2 ;  /* 0x0000000002007343 */ /* 0x004fea0003c00000 */
.L_x_107:
[----:B------:R-:W-:Y:S05]  /*60d0*/  BSYNC.RECONVERGENT B6 ;  /* 0x0000000000067941 */ /* 0x000fea0003800200 */
.L_x_106:
[----:B------:R-:W-:Y:S01]  /*60e0*/  ISETP.NE.U32.AND P4, PT, R110, RZ, PT ;  /* 0x000000ff6e00720c */ /* 0x000fe20003f85070 */
[----:B------:R-:W-:Y:S01]  /*60f0*/  UISETP.NE.AND UP2, UPT, UR50, URZ, UPT ;  /* 0x000000ff3200728c */ /* 0x000fe2000bf45270 */
[----:B------:R-:W-:Y:S01]  /*6100*/  ISETP.NE.U32.AND P2, PT, RZ, UR38, PT ;  /* 0x00000026ff007c0c */ /* 0x000fe2000bf45070 */
[----:B------:R-:W-:Y:S01]  /*6110*/  UISETP.NE.U32.AND UP1, UPT, UR44, URZ, UPT ;  /* 0x000000ff2c00728c */ /* 0x000fe2000bf25070 */
[----:B------:R-:W-:Y:S01]  /*6120*/  ISETP.NE.AND.EX P4, PT, R111, RZ, PT, P4 ;  /* 0x000000ff6f00720c */ /* 0x000fe20003f85340 */
[----:B------:R-:W-:Y:S01]  /*6130*/  UPLOP3.LUT UP0, UPT, UPT, UPT, UPT, 0x40, 0x4 ;  /* 0x000000000004789c */ /* 0x000fe20003f0e870 */
[----:B------:R-:W-:Y:S01]  /*6140*/  ISETP.NE.AND.EX P2, PT, RZ, UR39, PT, P2 ;  /* 0x00000027ff007c0c */ /* 0x000fe2000bf45320 */
[----:B------:R-:W-:Y:S01]  /*6150*/  UISETP.NE.AND.EX UP1, UPT, UR45, URZ, UPT, UP1 ;  /* 0x000000ff2d00728c */ /* 0x000fe2000bf25310 */
[----:B------:R-:W-:Y:S04]  /*6160*/  PLOP3.LUT P1, PT, PT, PT, UP2, 0x80, 0x8 ;  /* 0x000000000008781c */ /* 0x000fe80003f2f028 */
[----:B------:R-:W-:Y:S06]  /*6170*/  @UP2 UPLOP3.LUT UP0, UPT, UPT, UPT, UP1, 0x80, 0x8 ;  /* 0x000000000008289c */ /* 0x000fec0003f0f010 */
[----:B------:R-:W-:Y:S01]  /*6180*/  PLOP3.LUT P0, PT, PT, PT, UP0, 0x80, 0x8 ;  /* 0x000000000008781c */ /* 0x000fe20003f0f008 */
[----:B------:R-:W-:Y:S01]  /*6190*/  @!UPT UIADD3 URZ, UPT, UPT, URZ, URZ, URZ ;  /* 0x000000fffffff290 */ /* 0x000fe2000fffe0ff */
[----:B------:R-:W-:Y:S11]  /*61a0*/  BRA.U !UP1, `(.L_x_109) ;  /* 0x0000000109387547 */ /* 0x000ff6000b800000 */
[----:B------:R-:W-:Y:S01]  /*61b0*/  UISETP.NE.U32.AND UP0, UPT, UR38, URZ, UPT ;  /* 0x000000ff2600728c */ /* 0x000fe2000bf05070 */
[----:B------:R-:W-:Y:S02]  /*61c0*/  HFMA2 R0, -RZ, RZ, 0, 5.9604644775390625e-08 ;  /* 0x00000001ff007431 */ /* 0x000fe400000001ff */
[----:B------:R-:W-:Y:S01]  /*61d0*/  IMAD.MOV.U32 R51, RZ, RZ, 0x1 ;  /* 0x00000001ff337424 */ /* 0x000fe200078e00ff */
[----:B------:R-:W-:Y:S06]  /*61e0*/  UISETP.NE.AND.EX UP0, UPT, UR39, URZ, UPT, UP0 ;  /* 0x000000ff2700728c */ /* 0x000fec000bf05300 */
[----:B------:R-:W-:Y:S05]  /*61f0*/  PLOP3.LUT P3, PT, PT, PT, UP0, 0x80, 0x8 ;  /* 0x000000000008781c */ /* 0x000fea0003f6f008 */
[----:B------:R-:W1:Y:S01]  /*6200*/  @UP0 LDCU.64 UR6, c[0x0][0x888] ;  /* 0x00011100ff0607ac */ /* 0x000e620008000a00 */
[----:B------:R-:W-:Y:S07]  /*6210*/  @UP0 UIMAD UR4, UR36, UR44, URZ ;  /* 0x0000002c240402a4 */ /* 0x000fee000f8e02ff */
[----:B------:R-:W-:Y:S01]  /*6220*/  @!P3 PRMT R51, R0, 0x7610, R51 ;  /* 0x000076100033b816 */ /* 0x000fe20000000033 */
[----:B-1----:R-:W-:Y:S03]  /*6230*/  @UP0 UIMAD.WIDE UR6, UR4, 0x4, UR6 ;  /* 0x00000004040608a5 */ /* 0x002fe6000f8e0206 */
[----:B------:R-:W1:Y:S03]  /*6240*/  @!UP0 LDCU UR4, c[0x0][0x880] ;  /* 0x00011000ff0487ac */ /* 0x000e660008000800 */
[----:B------:R-:W-:Y:S01]  /*6250*/  IMAD.U32 R2, RZ, RZ, UR6 ;  /* 0x00000006ff027e24 */ /* 0x000fe2000f8e00ff */
[----:B------:R-:W-:Y:S05]  /*6260*/  MOV R3, UR7 ;  /* 0x0000000700037c02 */ /* 0x000fea0008000f00 */
[----:B-----5:R2:W5:Y:S02]  /*6270*/  @P3 LDG.E R50, desc[UR46][R2.64] ;  /* 0x0000002e02323981 */ /* 0x020564000c1e1900 */
[----:B-12---:R-:W-:Y:S02]  /*6280*/  @!P3 IMAD.U32 R50, RZ, RZ, UR4 ;  /* 0x00000004ff32be24 */ /* 0x006fe4000f8e00ff */
.L_x_109:
[----:B------:R-:W-:Y:S05]  /*6290*/  @!P4 BRA `(.L_x_110) ;  /* 0x000000000020c947 */ /* 0x000fea0003800000 */
[----:B------:R-:W-:Y:S04]  /*62a0*/  ISETP.NE.U32.AND P3, PT, R108, RZ, PT ;  /* 0x000000ff6c00720c */ /* 0x000fe80003f65070 */
[----:B------:R-:W-:Y:S11]  /*62b0*/  ISETP.NE.AND.EX P3, PT, R109, RZ, PT, P3 ;  /* 0x000000ff6d00720c */ /* 0x000ff60003f65330 */
[----:B------:R-:W-:Y:S02]  /*62c0*/  @!UPT UIADD3 URZ, UPT, UPT, URZ, URZ, URZ ;  /* 0x000000fffffff290 */ /* 0x000fe4000fffe0ff */
[----:B------:R-:W1:Y:S01]  /*62d0*/  @P3 LDC.64 R2, c[0x0][0x8a8] ;  /* 0x00022a00ff023b82 */ /* 0x000e620000000a00 */
[----:B------:R-:W-:Y:S04]  /*62e0*/  @P3 IMAD R0, R110, UR36, RZ ;  /* 0x000000246e003c24 */ /* 0x000fe8000f8e02ff */
[----:B-1----:R-:W-:Y:S05]  /*62f0*/  @P3 IMAD.WIDE R2, R0, 0x4, R2 ;  /* 0x0000000400023825 */ /* 0x002fea00078e0202 */
[----:B-----5:R1:W5:Y:S02]  /*6300*/  @P3 LDG.E R46, desc[UR46][R2.64] ;  /* 0x0000002e022e3981 */ /* 0x020364000c1e1900 */
[----:B-1----:R-:W2:Y:S02]  /*6310*/  @!P3 LDC R46, c[0x0][0x8a0] ;  /* 0x00022800ff2ebb82 */ /* 0x002ea40000000800 */
.L_x_110:
[----:B-----5:R-:W-:Y:S01]  /*6320*/  FSETP.NEU.AND P3, PT, R50, RZ, PT ;  /* 0x000000ff3200720b */ /* 0x020fe20003f6d000 */
[----:B------:R-:W-:Y:S01]  /*6330*/  IMAD.SHL.U32 R139, R118, 0x4, RZ ;  /* 0x00000004768b7824 */ /* 0x000fe200078e00ff */
[----:B------:R-:W-:Y:S01]  /*6340*/  SEL R5, RZ, 0xffffffff, P2 ;  /* 0xffffffffff057807 */ /* 0x000fe20001000000 */
[----:B------:R-:W-:Y:S01]  /*6350*/  IMAD.SHL.U32 R141, R125, 0x10, RZ ;  /* 0x000000107d8d7824 */ /* 0x000fe200078e00ff */
[----:B------:R-:W-:Y:S01]  /*6360*/  @P1 LOP3.LUT P2, RZ, R51, 0xff, RZ, 0xc0, !PT ;  /* 0x000000ff33ff1812 */ /* 0x000fe2000784c0ff */
[----:B------:R-:W-:Y:S01]  /*6370*/  VIADD R138, R139, UR48 ;  /* 0x000000308b8a7c36 */ /* 0x000fe20008000000 */
[----:B------:R-:W-:Y:S01]  /*6380*/  @P1 SEL R0, RZ, 0xffffffff, P3 ;  /* 0xffffffffff001807 */ /* 0x000fe20001800000 */
[----:B------:R-:W-:Y:S01]  /*6390*/  IMAD.MOV.U32 R145, RZ, RZ, -0x10 ;  /* 0xfffffff0ff917424 */ /* 0x000fe200078e00ff */
[----:B------:R-:W-:Y:S01]  /*63a0*/  LEA R140, R44, UR48, 0x3 ;  /* 0x000000302c8c7c11 */ /* 0x000fe2000f8e18ff */
[----:B------:R-:W-:Y:S01]  /*63b0*/  IMAD.SHL.U32 R143, R126, 0x10, RZ ;  /* 0x000000107e8f7824 */ /* 0x000fe200078e00ff */
[----:B------:R-:W-:Y:S01]  /*63c0*/  @P0 SEL R0, R5, R0, !P2 ;  /* 0x0000000005000207 */ /* 0x000fe20005000000 */
[----:B------:R-:W-:Y:S01]  /*63d0*/  IMAD.IADD R134, R138, 0x1, R141 ;  /* 0x000000018a867824 */ /* 0x000fe200078e028d */
[----:B------:R-:W-:Y:S01]  /*63e0*/  SHF.L.U32 R3, R124, 0x1f, RZ ;  /* 0x0000001f7c037819 */ /* 0x000fe200000006ff */
[----:B------:R-:W-:Y:S01]  /*63f0*/  IMAD.IADD R137, R138, 0x1, R143 ;  /* 0x000000018a897824 */ /* 0x000fe200078e028f */
[----:B------:R-:W-:Y:S01]  /*6400*/  @P1 LOP3.LUT R0, R0, 0x1, RZ, 0xc0, !PT ;  /* 0x0000000100001812 */ /* 0x000fe200078ec0ff */
[--C-:B------:R-:W-:Y:S01]  /*6410*/  IMAD.IADD R132, R143, 0x1, R134.reuse ;  /* 0x000000018f847824 */ /* 0x100fe200078e0286 */
[----:B------:R-:W-:Y:S01]  /*6420*/  PLOP3.LUT P2, PT, PT, PT, UP1, 0x80, 0x8 ;  /* 0x000000000008781c */ /* 0x000fe20003f4f018 */
[----:B------:R-:W-:Y:S01]  /*6430*/  BSSY B1, `(.L_x_111) ;  /* 0x0000049000017945 */ /* 0x000fe20003800000 */
[----:B------:R-:W-:Y:S01]  /*6440*/  ISETP.NE.U32.OR P4, PT, R0, 0x1, !P1 ;  /* 0x000000010000780c */ /* 0x000fe20004f85470 */
[----:B------:R-:W-:Y:S01]  /*6450*/  IMAD.MOV.U32 R144, RZ, RZ, 0x1 ;  /* 0x00000001ff907424 */ /* 0x000fe200078e00ff */
[----:B------:R-:W-:Y:S01]  /*6460*/  SEL R0, RZ, 0xffffffff, P3 ;  /* 0xffffffffff007807 */ /* 0x000fe20001800000 */
[----:B------:R-:W-:Y:S01]  /*6470*/  IMAD R48, R44, 0x100, R47 ;  /* 0x000001002c307824 */ /* 0x000fe200078e022f */
[----:B------:R-:W-:Y:S01]  /*6480*/  LOP3.LUT P3, R129, R51, 0xff, RZ, 0xc0, !PT ;  /* 0x000000ff33817812 */ /* 0x000fe2000786c0ff */
[----:B------:R-:W-:Y:S01]  /*6490*/  IMAD.MOV.U32 R142, RZ, RZ, RZ ;  /* 0x000000ffff8e7224 */ /* 0x000fe200078e00ff */
[----:B------:R-:W-:Y:S02]  /*64a0*/  P2R R136, PR, RZ, 0x10 ;  /* 0x00000010ff887803 */ /* 0x000fe40000000000 */
[----:B------:R-:W-:Y:S02]  /*64b0*/  CS2R R106, SRZ ;  /* 0x00000000006a7805 */ /* 0x000fe4000001ff00 */
[----:B------:R-:W-:Y:S02]  /*64c0*/  CS2R R104, SRZ ;  /* 0x0000000000687805 */ /* 0x000fe4000001ff00 */
[----:B------:R-:W-:Y:S02]  /*64d0*/  CS2R R102, SRZ ;  /* 0x0000000000667805 */ /* 0x000fe4000001ff00 */
[----:B------:R-:W-:Y:S02]  /*64e0*/  CS2R R100, SRZ ;  /* 0x0000000000647805 */ /* 0x000fe4000001ff00 */
[----:B------:R-:W-:Y:S02]  /*64f0*/  @P2 SEL R0, R5, R0, !P3 ;  /* 0x0000000005002207 */ /* 0x000fe40005800000 */
[----:B------:R-:W-:Y:S02]  /*6500*/  CS2R R98, SRZ ;  /* 0x0000000000627805 */ /* 0x000fe4000001ff00 */
[----:B------:R-:W-:Y:S02]  /*6510*/  @P4 SHF.L.U32 R2, RZ, 0x1f, RZ ;  /* 0x0000001fff024819 */ /* 0x000fe400000006ff */
[----:B------:R-:W-:Y:S02]  /*6520*/  CS2R R96, SRZ ;  /* 0x0000000000607805 */ /* 0x000fe4000001ff00 */
[----:B------:R-:W-:Y:S02]  /*6530*/  LOP3.LUT R0, R0, 0x1, RZ, 0xc0, !PT ;  /* 0x0000000100007812 */ /* 0x000fe400078ec0ff */
[----:B------:R-:W-:Y:S01]  /*6540*/  CS2R R94, SRZ ;  /* 0x00000000005e7805 */ /* 0x000fe2000001ff00 */
[----:B------:R-:W1:Y:S01]  /*6550*/  @P4 SYNCS.PHASECHK.TRANS64.TRYWAIT P1, [UR48+0x50], R2 ;  /* 0x00005002ff0045a7 */ /* 0x000e620008021130 */
[----:B------:R-:W-:Y:S02]  /*6560*/  CS2R R92, SRZ ;  /* 0x00000000005c7805 */ /* 0x000fe4000001ff00 */
[----:B------:R-:W-:Y:S02]  /*6570*/  ISETP.NE.U32.AND P2, PT, R0, 0x1, PT ;  /* 0x000000010000780c */ /* 0x000fe40003f45070 */
[----:B------:R-:W-:Y:S02]  /*6580*/  CS2R R90, SRZ ;  /* 0x00000000005a7805 */ /* 0x000fe4000001ff00 */
[----:B------:R-:W-:Y:S02]  /*6590*/  CS2R R88, SRZ ;  /* 0x0000000000587805 */ /* 0x000fe4000001ff00 */
[----:B------:R-:W-:Y:S02]  /*65a0*/  CS2R R86, SRZ ;  /* 0x0000000000567805 */ /* 0x000fe4000001ff00 */
[----:B------:R-:W-:Y:S02]  /*65b0*/  P2R R146, PR, RZ, 0x4 ;  /* 0x00000004ff927803 */ /* 0x000fe40000000000 */
[----:B------:R-:W-:Y:S02]  /*65c0*/  CS2R R84, SRZ ;  /* 0x0000000000547805 */ /* 0x000fe4000001ff00 */
[----:B------:R-:W-:Y:S02]  /*65d0*/  ISETP.NE.U32.AND P2, PT, R119, 0x1, PT ;  /* 0x000000017700780c */ /* 0x000fe40003f45070 */
[----:B------:R-:W-:Y:S02]  /*65e0*/  CS2R R82, SRZ ;  /* 0x0000000000527805 */ /* 0x000fe4000001ff00 */
[----:B------:R-:W-:Y:S02]  /*65f0*/  CS2R R80, SRZ ;  /* 0x0000000000507805 */ /* 0x000fe4000001ff00 */
[----:B------:R-:W-:Y:S02]  /*6600*/  CS2R R78, SRZ ;  /* 0x00000000004e7805 */ /* 0x000fe4000001ff00 */
[----:B------:R-:W-:Y:S02]  /*6610*/  SEL R145, R145, 0x10, !P2 ;  /* 0x0000001091917807 */ /* 0x000fe40005000000 */
[----:B------:R-:W-:Y:S01]  /*6620*/  CS2R R76, SRZ ;  /* 0x00000000004c7805 */ /* 0x000fe2000001ff00 */
[----:B------:R3:W4:Y:S02]  /*6630*/  SYNCS.PHASECHK.TRANS64.TRYWAIT P0, [R140+URZ+0xc0], R3 ;  /* 0x0000c0038c0075a7 */ /* 0x00072400080011ff */
[----:B------:R-:W-:Y:S02]  /*6640*/  IMAD.IADD R138, R138, 0x1, R145 ;  /* 0x000000018a8a7824 */ /* 0x000fe400078e0291 */
[C---:B------:R-:W-:Y:S02]  /*6650*/  IMAD.IADD R135, R145.reuse, 0x1, R137 ;  /* 0x0000000191877824 */ /* 0x040fe400078e0289 */
[C---:B------:R-:W-:Y:S02]  /*6660*/  IMAD.IADD R133, R145.reuse, 0x1, R134 ;  /* 0x0000000191857824 */ /* 0x040fe400078e0286 */
[----:B------:R-:W-:Y:S01]  /*6670*/  IMAD.IADD R131, R145, 0x1, R132 ;  /* 0x0000000191837824 */ /* 0x000fe200078e0284 */
[----:B-1----:R-:W-:Y:S01]  /*6680*/  @P4 SEL R144, RZ, 0x1, !P1 ;  /* 0x00000001ff904807 */ /* 0x002fe20004800000 */
[----:B---3--:R-:W-:Y:S06]  /*6690*/  @!P4 BRA `(.L_x_112) ;  /* 0x000000000088c947 */ /* 0x008fec0003800000 */
[----:B------:R-:W-:Y:S01]  /*66a0*/  IMAD.MOV.U32 R106, RZ, RZ, RZ ;  /* 0x000000ffff6a7224 */ /* 0x000fe200078e00ff */
[----:B------:R-:W-:Y:S01]  /*66b0*/  ISETP.NE.AND P1, PT, R144, RZ, PT ;  /* 0x000000ff9000720c */ /* 0x000fe20003f25270 */
[----:B------:R-:W-:Y:S01]  /*66c0*/  BSSY B0, `(.L_x_113) ;  /* 0x0000014000007945 */ /* 0x000fe20003800000 */
[----:B------:R-:W-:Y:S02]  /*66d0*/  CS2R R78, SRZ ;  /* 0x00000000004e7805 */ /* 0x000fe4000001ff00 */
        /* <DEDUP_REMOVED lines=13> */
[----:B------:R-:W-:Y:S01]  /*67b0*/  CS2R R104, SRZ ;  /* 0x0000000000687805 */ /* 0x000fe2000001ff00 */
[----:B------:R-:W-:Y:S06]  /*67c0*/  @P1 BRA `(.L_x_114) ;  /* 0x00000000000c1947 */ /* 0x000fec0003800000 */
[----:B------:R-:W-:Y:S04]  /*67d0*/  SHF.L.U32 R5, RZ, 0x1f, RZ ;  /* 0x0000001fff057819 */ /* 0x000fe800000006ff */
[----:B------:R-:W1:Y:S02]  /*67e0*/  SYNCS.PHASECHK.TRANS64.TRYWAIT P1, [UR48+0x50], R5 ;  /* 0x00005005ff0075a7 */ /* 0x000e640008021130 */
[----:B-1----:R-:W-:Y:S05]  /*67f0*/  @!P1 BRA `(.L_x_115) ;  /* 0x0000006000189947 */ /* 0x002fea0003800000 */
.L_x_114:
[----:B------:R-:W-:Y:S05]  /*6800*/  BSYNC B0 ;  /* 0x0000000000007941 */ /* 0x000fea0003800000 */
.L_x_113:
[----:B------:R-:W-:Y:S01]  /*6810*/  ISETP.NE.AND P1, PT, R146, RZ, PT ;  /* 0x000000ff9200720c */ /* 0x000fe20003f25270 */
[----:B------:R-:W-:Y:S11]  /*6820*/  HFMA2 R142, -RZ, RZ, 0, 5.9604644775390625e-08 ;  /* 0x00000001ff8e7431 */ /* 0x000ff600000001ff */
[----:B------:R-:W-:Y:S01]  /*6830*/  @!UPT UIADD3 URZ, UPT, UPT, URZ, URZ, URZ ;  /* 0x000000fffffff290 */ /* 0x000fe2000fffe0ff */
[----:B------:R3:W1:Y:S04]  /*6840*/  @P1 LDS.128 R76, [R139+UR48+0x400] ;  /* 0x000400308b4c1984 */ /* 0x0006680008000c00 */
[----:B------:R3:W1:Y:S04]  /*6850*/  @P1 LDS.128 R80, [R138+0x400] ;  /* 0x000400008a501984 */ /* 0x0006680000000c00 */
[----:B------:R3:W1:Y:S04]  /*6860*/  @P1 LDS.128 R84, [R137+0x400] ;  /* 0x0004000089541984 */ /* 0x0006680000000c00 */
[----:B------:R3:W1:Y:S04]  /*6870*/  @P1 LDS.128 R88, [R135+0x400] ;  /* 0x0004000087581984 */ /* 0x0006680000000c00 */
[----:B------:R3:W1:Y:S04]  /*6880*/  @P1 LDS.128 R92, [R134+0x400] ;  /* 0x00040000865c1984 */ /* 0x0006680000000c00 */
[----:B------:R3:W1:Y:S04]  /*6890*/  @P1 LDS.128 R96, [R133+0x400] ;  /* 0x0004000085601984 */ /* 0x0006680000000c00 */
[----:B------:R3:W1:Y:S04]  /*68a0*/  @P1 LDS.128 R100, [R132+0x400] ;  /* 0x0004000084641984 */ /* 0x0006680000000c00 */
[----:B------:R3:W1:Y:S02]  /*68b0*/  @P1 LDS.128 R104, [R131+0x400] ;  /* 0x0004000083681984 */ /* 0x0006640000000c00 */
.L_x_112:
[----:B------:R-:W-:Y:S05]  /*68c0*/  BSYNC B1 ;  /* 0x0000000000017941 */ /* 0x000fea0003800000 */
.L_x_111:
[----:B-1----:R-:W-:Y:S04]  /*68d0*/  SHF.R.U32.HI R5, RZ, 0x15, R48 ;  /* 0x00000015ff057819 */ /* 0x002fe80000011630 */
[----:B------:R-:W-:Y:S01]  /*68e0*/  LOP3.LUT P1, RZ, R5, 0x3, R120, 0x48, !PT ;  /* 0x0000000305ff7812 */ /* 0x000fe20007824878 */
[----:B------:R-:W-:Y:S01]  /*68f0*/  @!UPT UIADD3 URZ, UPT, UPT, URZ, URZ, URZ ;  /* 0x000000fffffff290 */ /* 0x000fe2000fffe0ff */
[----:B----4-:R-:W-:Y:S11]  /*6900*/  @P0 BRA `(.L_x_116) ;  /* 0x0000000000080947 */ /* 0x010ff60003800000 */
[----:B------:R-:W1:Y:S02]  /*6910*/  SYNCS.PHASECHK.TRANS64.TRYWAIT P0, [R140+URZ+0xc0], R3 ;  /* 0x0000c0038c0075a7 */ /* 0x000e6400080011ff */
[----:B-1----:R-:W-:Y:S05]  /*6920*/  @!P0 BRA `(.L_x_117) ;  /* 0x0000005c00e48947 */ /* 0x002fea0003800000 */
.L_x_116:
[----:B------:R-:W-:Y:S05]  /*6930*/  @!P1 BRA `(.L_x_118) ;  /* 0x0000000000409947 */ /* 0x000fea0003800000 */
[----:B------:R-:W4:Y:S01]  /*6940*/  LDCU.64 UR8, c[0x4][0x70] ;  /* 0x01000e00ff0877ac */ /* 0x000f220008000a00 */
[----:B-1----:R-:W-:Y:S01]  /*6950*/  MOV R3, 0x0 ;  /* 0x0000000000037802 */ /* 0x002fe20000000f00 */
[----:B------:R-:W-:Y:S02]  /*6960*/  HFMA2 R12, -RZ, RZ, 0, 5.9604644775390625e-08 ;  /* 0x00000001ff0c7431 */ /* 0x000fe400000001ff */
[----:B------:R-:W-:Y:S02]  /*6970*/  IMAD.MOV.U32 R8, RZ, RZ, 0x192 ;  /* 0x00000192ff087424 */ /* 0x000fe400078e00ff */
[----:B------:R-:W-:Y:S01]  /*6980*/  IMAD.MOV.U32 R13, RZ, RZ, RZ ;  /* 0x000000ffff0d7224 */ /* 0x000fe200078e00ff */
[----:B------:R-:W1:Y:S01]  /*6990*/  LDCU.64 UR6, c[0x4][0x78] ;  /* 0x01000f00ff0677ac */ /* 0x000e620008000a00 */
[----:B------:R-:W2:Y:S01]  /*69a0*/  LDC.64 R2, c[0x4][R3] ;  /* 0x0100000003027b82 */ /* 0x000ea20000000a00 */
[----:B------:R-:W5:Y:S01]  /*69b0*/  LDCU.64 UR4, c[0x4][0x10] ;  /* 0x01000200ff0477ac */ /* 0x000f620008000a00 */
[----:B----4-:R-:W-:Y:S01]  /*69c0*/  MOV R5, UR9 ;  /* 0x0000000900057c02 */ /* 0x010fe20008000f00 */
[----:B------:R-:W-:Y:S01]  /*69d0*/  IMAD.U32 R4, RZ, RZ, UR8 ;  /* 0x00000008ff047e24 */ /* 0x000fe2000f8e00ff */
[----:B-1----:R-:W-:Y:S01]  /*69e0*/  MOV R7, UR7 ;  /* 0x0000000700077c02 */ /* 0x002fe20008000f00 */
[----:B------:R-:W-:Y:S01]  /*69f0*/  IMAD.U32 R6, RZ, RZ, UR6 ;  /* 0x00000006ff067e24 */ /* 0x000fe2000f8e00ff */
[----:B-----5:R-:W-:Y:S01]  /*6a00*/  MOV R11, UR5 ;  /* 0x00000005000b7c02 */ /* 0x020fe20008000f00 */
[----:B------:R-:W-:Y:S02]  /*6a10*/  IMAD.U32 R10, RZ, RZ, UR4 ;  /* 0x00000004ff0a7e24 */ /* 0x000fe4000f8e00ff */
[----:B------:R-:W-:Y:S07]  /*6a20*/  LEPC R20, `(.L_x_118) ;  /* 0x000000001014794e */ /* 0x000fee0000000000 */
[----:B--23--:R-:W-:Y:S05]  /*6a30*/  CALL.ABS.NOINC R2 ;  /* 0x0000000002007343 */ /* 0x00cfea0003c00000 */
.L_x_118:
[----:B------:R-:W-:Y:S05]  /*6a40*/  WARPSYNC.ALL ;  /* 0x0000000000007948 */ /* 0x000fea0003800000 */
[----:B------:R-:W-:Y:S01]  /*6a50*/  R2UR UR4, R48 ;  /* 0x00000000300472ca */ /* 0x000fe200000e0000 */
[----:B------:R-:W-:Y:S01]  /*6a60*/  BSSY.RECONVERGENT B0, `(.L_x_119) ;  /* 0x000005d000007945 */ /* 0x000fe20003800200 */
[----:B------:R-:W-:Y:S11]  /*6a70*/  ISETP.NE.AND P0, PT, R127, RZ, PT ;  /* 0x000000ff7f00720c */ /* 0x000ff60003f05270 */
[----:B------:R-:W1:Y:S02]  /*6a80*/  LDTM.x32 R4, tmem[UR4] ;  /* 0x00000004000479ee */ /* 0x000e6400082c0000 */
[C---:B-12---:R-:W-:Y:S01]  /*6a90*/  FMUL R3, R46.reuse, R4 ;  /* 0x000000042e037220 */ /* 0x046fe20000400000 */
[C---:B------:R-:W-:Y:S01]  /*6aa0*/  FMUL R0, R46.reuse, R5 ;  /* 0x000000052e007220 */ /* 0x040fe20000400000 */
[C---:B------:R-:W-:Y:S01]  /*6ab0*/  FMUL R5, R46.reuse, R6 ;  /* 0x000000062e057220 */ /* 0x040fe20000400000 */
[----:B------:R-:W-:Y:S01]  /*6ac0*/  FMUL R2, R46, R7 ;  /* 0x000000072e027220 */ /* 0x000fe20000400000 */
[C---:B------:R-:W-:Y:S01]  /*6ad0*/  FFMA R52, R50.reuse, R76, R3 ;  /* 0x0000004c32347223 */ /* 0x040fe20000000003 */
[C---:B------:R-:W-:Y:S01]  /*6ae0*/  FFMA R53, R50.reuse, R77, R0 ;  /* 0x0000004d32357223 */ /* 0x040fe20000000000 */
[C---:B------:R-:W-:Y:S01]  /*6af0*/  FFMA R54, R50.reuse, R78, R5 ;  /* 0x0000004e32367223 */ /* 0x040fe20000000005 */
[----:B------:R-:W-:Y:S01]  /*6b00*/  FFMA R55, R50, R79, R2 ;  /* 0x0000004f32377223 */ /* 0x000fe20000000002 */
[C---:B------:R-:W-:Y:S01]  /*6b10*/  FMUL R7, R46.reuse, R8 ;  /* 0x000000082e077220 */ /* 0x040fe20000400000 */
[C---:B------:R-:W-:Y:S01]  /*6b20*/  FMUL R4, R46.reuse, R9 ;  /* 0x000000092e047220 */ /* 0x040fe20000400000 */
[C---:B------:R-:W-:Y:S01]  /*6b30*/  FMUL R9, R46.reuse, R10 ;  /* 0x0000000a2e097220 */ /* 0x040fe20000400000 */
[----:B------:R-:W-:Y:S01]  /*6b40*/  FMUL R6, R46, R11 ;  /* 0x0000000b2e067220 */ /* 0x000fe20000400000 */
[----:B------:R1:W-:Y:S01]  /*6b50*/  STS.128 [R139+UR48+0x400], R52 ;  /* 0x000400348b007988 */ /* 0x0003e20008000c30 */
        /* <DEDUP_REMOVED lines=8> */
[----:B------:R2:W-:Y:S01]  /*6be0*/  STS.128 [R138+0x400], R56 ;  /* 0x000400388a007388 */ /* 0x0005e20000000c00 */
        /* <DEDUP_REMOVED lines=18> */
[----:B------:R-:W-:Y:S01]  /*6d10*/  FFMA R68, R50, R92, R19 ;  /* 0x0000005c32447223 */ /* 0x000fe20000000013 */
[----:B------:R-:W-:Y:S01]  /*6d20*/  FMUL R23, R46, R24 ;  /* 0x000000182e177220 */ /* 0x000fe20000400000 */
[----:B------:R-:W-:Y:S01]  /*6d30*/  FFMA R69, R50, R93, R16 ;  /* 0x0000005d32457223 */ /* 0x000fe20000000010 */
[----:B------:R-:W-:Y:S01]  /*6d40*/  FMUL R20, R46, R25 ;  /* 0x000000192e147220 */ /* 0x000fe20000400000 */
[----:B------:R-:W-:Y:S01]  /*6d50*/  FFMA R70, R50, R94, R21 ;  /* 0x0000005e32467223 */ /* 0x000fe20000000015 */
[----:B------:R-:W-:Y:S01]  /*6d60*/  FMUL R25, R46, R26 ;  /* 0x0000001a2e197220 */ /* 0x000fe20000400000 */
[----:B------:R-:W-:Y:S01]  /*6d70*/  FFMA R71, R50, R95, R18 ;  /* 0x0000005f32477223 */ /* 0x000fe20000000012 */
[----:B------:R-:W-:Y:S01]  /*6d80*/  FMUL R22, R46, R27 ;  /* 0x0000001b2e167220 */ /* 0x000fe20000400000 */
[----:B-1----:R-:W-:Y:S01]  /*6d90*/  FFMA R52, R50, R96, R23 ;  /* 0x0000006032347223 */ /* 0x002fe20000000017 */
[----:B------:R-:W-:Y:S01]  /*6da0*/  FMUL R27, R46, R28 ;  /* 0x0000001c2e1b7220 */ /* 0x000fe20000400000 */
[----:B------:R-:W-:Y:S01]  /*6db0*/  FFMA R53, R50, R97, R20 ;  /* 0x0000006132357223 */ /* 0x000fe20000000014 */
[----:B------:R3:W-:Y:S01]  /*6dc0*/  STS.128 [R134+0x400], R68 ;  /* 0x0004004486007388 */ /* 0x0007e20000000c00 */
[----:B------:R-:W-:Y:S01]  /*6dd0*/  FMUL R24, R46, R29 ;  /* 0x0000001d2e187220 */ /* 0x000fe20000400000 */
[----:B------:R-:W-:Y:S01]  /*6de0*/  FFMA R54, R50, R98, R25 ;  /* 0x0000006232367223 */ /* 0x000fe20000000019 */
[----:B------:R-:W-:Y:S01]  /*6df0*/  FMUL R29, R46, R30 ;  /* 0x0000001e2e1d7220 */ /* 0x000fe20000400000 */
[----:B------:R-:W-:Y:S01]  /*6e00*/  FFMA R55, R50, R99, R22 ;  /* 0x0000006332377223 */ /* 0x000fe20000000016 */
[----:B------:R-:W-:Y:S01]  /*6e10*/  FMUL R26, R46, R31 ;  /* 0x0000001f2e1a7220 */ /* 0x000fe20000400000 */
[----:B--2---:R-:W-:Y:S01]  /*6e20*/  FFMA R56, R50, R100, R27 ;  /* 0x0000006432387223 */ /* 0x004fe2000000001b */
        /* <DEDUP_REMOVED lines=8> */
[C---:B----4-:R-:W-:Y:S01]  /*6eb0*/  FFMA R60, R50.reuse, R104, R31 ;  /* 0x00000068323c7223 */ /* 0x050fe2000000001f */
[C---:B------:R-:W-:Y:S01]  /*6ec0*/  FFMA R61, R50.reuse, R105, R28 ;  /* 0x00000069323d7223 */ /* 0x040fe2000000001c */
[C---:B------:R-:W-:Y:S01]  /*6ed0*/  FFMA R62, R50.reuse, R106, R3 ;  /* 0x0000006a323e7223 */ /* 0x040fe20000000003 */
[----:B------:R3:W-:Y:S01]  /*6ee0*/  STS.128 [R132+0x400], R56 ;  /* 0x0004003884007388 */ /* 0x0007e20000000c00 */
[----:B------:R-:W-:Y:S05]  /*6ef0*/  FFMA R63, R50, R107, R0 ;  /* 0x0000006b323f7223 */ /* 0x000fea0000000000 */
[----:B------:R3:W-:Y:S01]  /*6f00*/  STS.128 [R131+0x400], R60 ;  /* 0x0004003c83007388 */ /* 0x0007e20000000c00 */
[----:B------:R-:W-:Y:S01]  /*6f10*/  @!PT LDS RZ, [RZ] ;  /* 0x00000000fffff984 */ /* 0x000fe20000000800 */
[----:B------:R-:W-:Y:S01]  /*6f20*/  @!PT LDS RZ, [RZ] ;  /* 0x00000000fffff984 */ /* 0x000fe20000000800 */
[----:B------:R-:W-:Y:S01]  /*6f30*/  @!PT LDS RZ, [RZ] ;  /* 0x00000000fffff984 */ /* 0x000fe20000000800 */
[----:B------:R-:W-:Y:S01]  /*6f40*/  @!PT LDS RZ, [RZ] ;  /* 0x00000000fffff984 */ /* 0x000fe20000000800 */
[----:B------:R1:W-:Y:S06]  /*6f50*/  MEMBAR.ALL.CTA ;  /* 0x0000000000007992 */ /* 0x0003ec0000008000 */
[----:B-1----:R-:W1:Y:S02]  /*6f60*/  FENCE.VIEW.ASYNC.S ;  /* 0x00000000000073c6 */ /* 0x002e640000000000 */
[----:B-1----:R-:W-:Y:S06]  /*6f70*/  BAR.SYNC.DEFER_BLOCKING 0x1, 0x80 ;  /* 0x0042000000007b1d */ /* 0x002fec0000010000 */
[----:B------:R-:W-:Y:S05]  /*6f80*/  @P0 BRA `(.L_x_120) ;  /* 0x0000000000280947 */ /* 0x000fea0003800000 */
[----:B------:R-:W-:Y:S02]  /*6f90*/  UIADD3 UR4, UPT, UPT, UR48, 0x400, URZ ;  /* 0x0000040030047890 */ /* 0x000fe4000fffe0ff */
[----:B------:R-:W-:Y:S01]  /*6fa0*/  UIADD3 UR6, UP0, UPT, UR52, 0x680, URZ ;  /* 0x0000068034067890 */ /* 0x000fe2000ff1e0ff */
[----:B------:R-:W-:Y:S03]  /*6fb0*/  UMOV UR43, UR36 ;  /* 0x00000024002b7c82 */ /* 0x000fe60008000000 */
[----:B------:R-:W-:Y:S01]  /*6fc0*/  MOV R121, UR4 ;  /* 0x0000000400797c02 */ /* 0x000fe20008000f00 */
[----:B------:R-:W-:Y:S03]  /*6fd0*/  UIADD3.X UR7, UPT, UPT, URZ, UR53, URZ, UP0, !UPT ;  /* 0x00000035ff077290 */ /* 0x000fe600087fe4ff */
[----:B------:R-:W-:Y:S11]  /*6fe0*/  R2UR UR40, R121 ;  /* 0x00000000792872ca */ /* 0x000ff600000e0000 */
[----:B------:R-:W-:Y:S02]  /*6ff0*/  @!UPT UIADD3 URZ, UPT, UPT, URZ, URZ, URZ ;  /* 0x000000fffffff290 */ /* 0x000fe4000fffe0ff */
[----:B------:R1:W-:Y:S01]  /*7000*/  UTMASTG.3D [UR40], [UR6] ;  /* 0x00000028060073b5 */ /* 0x0003e20008010000 */
[----:B------:R0:W-:Y:S01]  /*7010*/  UTMACMDFLUSH ;  /* 0x00000000000079b7 */ /* 0x0001e20000000000 */
[----:B-1----:R-:W-:Y:S04]  /*7020*/  DEPBAR.LE SB0, 0x1 ;  /* 0x000080400000791a */ /* 0x002fe80000000000 */
.L_x_120:
[----:B------:R-:W-:Y:S05]  /*7030*/  BSYNC.RECONVERGENT B0 ;  /* 0x0000000000007941 */ /* 0x000fea0003800200 */
.L_x_119:
[----:B------:R-:W-:Y:S01]  /*7040*/  BAR.SYNC.DEFER_BLOCKING 0x1, 0x80 ;  /* 0x0042000000007b1d */ /* 0x000fe20000010000 */
[----:B------:R-:W-:Y:S01]  /*7050*/  ISETP.NE.AND P1, PT, R136, RZ, PT ;  /* 0x000000ff8800720c */ /* 0x000fe20003f25270 */
[----:B------:R-:W-:Y:S01]  /*7060*/  UISETP.NE.AND UP0, UPT, UR49, URZ, UPT ;  /* 0x000000ff3100728c */ /* 0x000fe2000bf05270 */
[----:B------:R-:W-:Y:S11]  /*7070*/  LEA R3, R142, UR48, 0x3 ;  /* 0x000000308e037c11 */ /* 0x000ff6000f8e18ff */
[----:B------:R-:W-:Y:S01]  /*7080*/  @P1 SHF.L.U32 R2, RZ, 0x1f, RZ ;  /* 0x0000001fff021819 */ /* 0x000fe200000006ff */
[----:B------:R-:W-:Y:S06]  /*7090*/  BRA.U !UP0, `(.L_x_121) ;  /* 0x0000000108247547 */ /* 0x000fec000b800000 */
[----:B------:R-:W-:Y:S01]  /*70a0*/  IMAD.U32 R5, RZ, RZ, UR51 ;  /* 0x00000033ff057e24 */ /* 0x000fe2000f8e00ff */
[----:B------:R-:W-:Y:S01]  /*70b0*/  MOV R0, UR37 ;  /* 0x0000002500007c02 */ /* 0x000fe20008000f00 */
[----:B------:R-:W-:Y:S03]  /*70c0*/  UIADD3 UR51, UPT, UPT, UR51, 0x1, URZ ;  /* 0x0000000133337890 */ /* 0x000fe6000fffe0ff */
[----:B------:R-:W-:Y:S01]  /*70d0*/  @P1 LEA R5, R5, UR48, 0x3 ;  /* 0x0000003005051c11 */ /* 0x000fe2000f8e18ff */
[----:B------:R-:W-:Y:S04]  /*70e0*/  UISETP.NE.AND UP0, UPT, UR51, 0x4, UPT ;  /* 0x000000043300788c */ /* 0x000fe8000bf05270 */
[----:B------:R-:W-:Y:S01]  /*70f0*/  @P1 VIADD R5, R5, 0x70 ;  /* 0x0000007005051836 */ /* 0x000fe20000000000 */
[----:B------:R-:W-:Y:S04]  /*7100*/  USEL UR51, UR51, URZ, UP0 ;  /* 0x000000ff33337287 */ /* 0x000fe80008000000 */
[----:B------:R-:W-:Y:S04]  /*7110*/  @P1 PRMT R0, R0, 0x654, R5 ;  /* 0x0000065400001816 */ /* 0x000fe80000000005 */
[----:B------:R1:W-:Y:S04]  /*7120*/  @P1 SYNCS.ARRIVE.TRANS64.RED.A1T0 RZ, [R0+URZ], RZ ;  /* 0x000000ff00ff19a7 */ /* 0x0003e800081004ff */
.L_x_121:
[----:B------:R-:W2:Y:S01]  /*7130*/  @P1 SYNCS.PHASECHK.TRANS64.TRYWAIT P0, [R3+URZ+0x50], R2 ;  /* 0x00005002030015a7 */ /* 0x000ea200080011ff */
[----:B------:R-:W-:Y:S01]  /*7140*/  BSSY B1, `(.L_x_122) ;  /* 0x000001f000017945 */ /* 0x000fe20003800000 */
[----:B--2---:R-:W-:Y:S03]  /*7150*/  @P1 SEL R144, RZ, 0x1, !P0 ;  /* 0x00000001ff901807 */ /* 0x004fe60004000000 */
[----:B------:R-:W-:Y:S05]  /*7160*/  @!P1 BRA `(.L_x_123) ;  /* 0x0000000000709947 */ /* 0x000fea0003800000 */
[----:B------:R-:W-:Y:S01]  /*7170*/  ISETP.NE.AND P1, PT, R146, RZ, PT ;  /* 0x000000ff9200720c */ /* 0x000fe20003f25270 */
[----:B------:R-:W-:Y:S01]  /*7180*/  BSSY B0, `(.L_x_124) ;  /* 0x000000b000007945 */ /* 0x000fe20003800000 */
[----:B------:R-:W-:Y:S11]  /*7190*/  ISETP.NE.AND P0, PT, R144, RZ, PT ;  /* 0x000000ff9000720c */ /* 0x000ff60003f05270 */
[----:B------:R-:W-:Y:S05]  /*71a0*/  @P1 IMAD R6, R142, 0x4000, R139 ;  /* 0x000040008e061824 */ /* 0x000fea00078e028b */
[----:B-1----:R-:W-:Y:S04]  /*71b0*/  @P1 IADD3 R0, PT, PT, R6, UR48, RZ ;  /* 0x0000003006001c10 */ /* 0x002fe8000fffe0ff */
[----:B------:R-:W-:Y:S01]  /*71c0*/  @P1 IADD3 R4, PT, PT, R143, R0, RZ ;  /* 0x000000008f041210 */ /* 0x000fe20007ffe0ff */
[--C-:B------:R-:W-:Y:S02]  /*71d0*/  @P1 IMAD.IADD R2, R141, 0x1, R0.reuse ;  /* 0x000000018d021824 */ /* 0x100fe400078e0200 */
[----:B------:R-:W-:Y:S01]  /*71e0*/  @P1 IMAD.IADD R5, R145, 0x1, R0 ;  /* 0x0000000191051824 */ /* 0x000fe200078e0200 */
[----:B------:R-:W-:Y:S06]  /*71f0*/  @P0 BRA `(.L_x_125) ;  /* 0x00000000000c0947 */ /* 0x000fec0003800000 */
[----:B------:R-:W-:Y:S04]  /*7200*/  SHF.L.U32 R0, RZ, 0x1f, RZ ;  /* 0x0000001fff007819 */ /* 0x000fe800000006ff */
[----:B------:R-:W1:Y:S02]  /*7210*/  SYNCS.PHASECHK.TRANS64.TRYWAIT P0, [R3+URZ+0x50], R0 ;  /* 0x00005000030075a7 */ /* 0x000e6400080011ff */
[----:B-1----:R-:W-:Y:S05]  /*7220*/  @!P0 BRA `(.L_x_126) ;  /* 0x0000005400b88947 */ /* 0x002fea0003800000 */
.L_x_125:
[----:B------:R-:W-:Y:S05]  /*7230*/  BSYNC B0 ;  /* 0x0000000000007941 */ /* 0x000fea0003800000 */
.L_x_124:
[----:B------:R-:W-:Y:S01]  /*7240*/  ISETP.NE.AND P0, PT, R146, RZ, PT ;  /* 0x000000ff9200720c */ /* 0x000fe20003f05270 */
[----:B------:R-:W-:Y:S11]  /*7250*/  VIADD R142, R142, 0x1 ;  /* 0x000000018e8e7836 */ /* 0x000ff60000000000 */
[----:B------:R-:W-:Y:S01]  /*7260*/  @!UPT UIADD3 URZ, UPT, UPT, URZ, URZ, URZ ;  /* 0x000000fffffff290 */ /* 0x000fe2000fffe0ff */
[----:B------:R2:W4:Y:S01]  /*7270*/  @P0 LDS.128 R76, [R6+UR48+0x400] ;  /* 0x00040030064c0984 */ /* 0x0005220008000c00 */
[--C-:B-1----:R-:W-:Y:S01]  /*7280*/  @P0 IMAD.IADD R0, R143, 0x1, R2.reuse ;  /* 0x000000018f000824 */ /* 0x102fe200078e0202 */
[C---:B------:R-:W-:Y:S01]  /*7290*/  @P0 IADD3 R3, PT, PT, R145.reuse, R4, RZ ;  /* 0x0000000491030210 */ /* 0x040fe20007ffe0ff */
[C---:B------:R-:W-:Y:S01]  /*72a0*/  @P0 IMAD.IADD R7, R145.reuse, 0x1, R2 ;  /* 0x0000000191070824 */ /* 0x040fe200078e0202 */
[----:B------:R2:W1:Y:S02]  /*72b0*/  @P0 LDS.128 R80, [R5+0x400] ;  /* 0x0004000005500984 */ /* 0x0004640000000c00 */
[----:B------:R-:W-:Y:S02]  /*72c0*/  @P0 IADD3 R8, PT, PT, R145, R0, RZ ;  /* 0x0000000091080210 */ /* 0x000fe40007ffe0ff */
[----:B------:R2:W1:Y:S04]  /*72d0*/  @P0 LDS.128 R84, [R4+0x400] ;  /* 0x0004000004540984 */ /* 0x0004680000000c00 */
[----:B------:R2:W1:Y:S04]  /*72e0*/  @P0 LDS.128 R88, [R3+0x400] ;  /* 0x0004000003580984 */ /* 0x0004680000000c00 */
[----:B------:R2:W1:Y:S04]  /*72f0*/  @P0 LDS.128 R92, [R2+0x400] ;  /* 0x00040000025c0984 */ /* 0x0004680000000c00 */
[----:B------:R2:W1:Y:S04]  /*7300*/  @P0 LDS.128 R96, [R7+0x400] ;  /* 0x0004000007600984 */ /* 0x0004680000000c00 */
[----:B------:R2:W1:Y:S04]  /*7310*/  @P0 LDS.128 R100, [R0+0x400] ;  /* 0x0004000000640984 */ /* 0x0004680000000c00 */
[----:B------:R2:W1:Y:S02]  /*7320*/  @P0 LDS.128 R104, [R8+0x400] ;  /* 0x0004000008680984 */ /* 0x0004640000000c00 */
.L_x_123:
[----:B------:R-:W-:Y:S05]  /*7330*/  BSYNC B1 ;  /* 0x0000000000017941 */ /* 0x000fea0003800000 */
.L_x_122:
[----:B--2---:R-:W-:Y:S05]  /*7340*/  VIADD R3, R48, 0x20 ;  /* 0x0000002030037836 */ /* 0x004fea0000000000 */
[----:B------:R-:W-:Y:S04]  /*7350*/  SHF.R.U32.HI R3, RZ, 0x15, R3 ;  /* 0x00000015ff037819 */ /* 0x000fe80000011603 */
[----:B------:R-:W-:Y:S11]  /*7360*/  LOP3.LUT P0, RZ, R3, 0x3, R120, 0x48, !PT ;  /* 0x0000000303ff7812 */ /* 0x000ff60007804878 */
[----:B------:R-:W-:Y:S02]  /*7370*/  @!UPT UIADD3 URZ, UPT, UPT, URZ, URZ, URZ ;  /* 0x000000fffffff290 */ /* 0x000fe4000fffe0ff */
[----:B------:R-:W-:Y:S05]  /*7380*/  @!P0 BRA `(.L_x_127) ;  /* 0x0000000000408947 */ /* 0x000fea0003800000 */
[----:B------:R-:W2:Y:S01]  /*7390*/  LDCU.64 UR8, c[0x4][0x70] ;  /* 0x01000e00ff0877ac */ /* 0x000ea20008000a00 */
[----:B------:R-:W-:Y:S01]  /*73a0*/  MOV R3, 0x0 ;  /* 0x0000000000037802 */ /* 0x000fe20000000f00 */
[----:B------:R-:W-:Y:S02]  /*73b0*/  HFMA2 R12, -RZ, RZ, 0, 5.9604644775390625e-08 ;  /* 0x00000001ff0c7431 */ /* 0x000fe400000001ff */
[----:B------:R-:W-:Y:S02]  /*73c0*/  IMAD.MOV.U32 R8, RZ, RZ, 0x192 ;  /* 0x00000192ff087424 */ /* 0x000fe400078e00ff */
[----:B------:R-:W-:Y:S01]  /*73d0*/  IMAD.MOV.U32 R13, RZ, RZ, RZ ;  /* 0x000000ffff0d7224 */ /* 0x000fe200078e00ff */
[----:B------:R-:W5:Y:S01]  /*73e0*/  LDCU.64 UR6, c[0x4][0x78] ;  /* 0x01000f00ff0677ac */ /* 0x000f620008000a00 */
[----:B------:R-:W1:Y:S01]  /*73f0*/  LDC.64 R2, c[0x4][R3] ;  /* 0x0100000003027b82 */ /* 0x000e620000000a00 */
[----:B------:R-:W3:Y:S01]  /*7400*/  LDCU.64 UR4, c[0x4][0x10] ;  /* 0x01000200ff0477ac */ /* 0x000ee20008000a00 */
[----:B--2---:R-:W-:Y:S01]  /*7410*/  MOV R5, UR9 ;  /* 0x0000000900057c02 */ /* 0x004fe20008000f00 */
[----:B------:R-:W-:Y:S01]  /*7420*/  IMAD.U32 R4, RZ, RZ, UR8 ;  /* 0x00000008ff047e24 */ /* 0x000fe2000f8e00ff */
[----:B-----5:R-:W-:Y:S01]  /*7430*/  MOV R7, UR7 ;  /* 0x0000000700077c02 */ /* 0x020fe20008000f00 */
[----:B------:R-:W-:Y:S01]  /*7440*/  IMAD.U32 R6, RZ, RZ, UR6 ;  /* 0x00000006ff067e24 */ /* 0x000fe2000f8e00ff */
[----:B---3--:R-:W-:Y:S01]  /*7450*/  MOV R11, UR5 ;  /* 0x00000005000b7c02 */ /* 0x008fe20008000f00 */
[----:B------:R-:W-:Y:S02]  /*7460*/  IMAD.U32 R10, RZ, RZ, UR4 ;  /* 0x00000004ff0a7e24 */ /* 0x000fe4000f8e00ff */
[----:B------:R-:W-:Y:S07]  /*7470*/  LEPC R20, `(.L_x_127) ;  /* 0x000000001014794e */ /* 0x000fee0000000000 */
[----:B-1--4-:R-:W-:Y:S05]  /*7480*/  CALL.ABS.NOINC R2 ;  /* 0x0000000002007343 */ /* 0x012fea0003c00000 */
.L_x_127:
[----:B------:R-:W-:Y:S05]  /*7490*/  WARPSYNC.ALL ;  /* 0x0000000000007948 */ /* 0x000fea0003800000 */
[----:B------:R-:W-:Y:S01]  /*74a0*/  R2UR UR4, R48 ;  /* 0x00000000300472ca */ /* 0x000fe200000e0000 */
[----:B------:R-:W-:Y:S01]  /*74b0*/  BSSY.RECONVERGENT B0, `(.L_x_128) ;  /* 0x0000064000007945 */ /* 0x000fe20003800200 */
[----:B------:R-:W-:Y:S02]  /*74c0*/  ISETP.NE.AND P6, PT, R136, RZ, PT ;  /* 0x000000ff8800720c */ /* 0x000fe40003fc5270 */
[----:B------:R-:W-:Y:S02]  /*74d0*/  ISETP.NE.AND P0, PT, R127, RZ, PT ;  /* 0x000000ff7f00720c */ /* 0x000fe40003f05270 */
[----:B------:R-:W-:Y:S02]  /*74e0*/  MOV R148, UR51 ;  /* 0x0000003300947c02 */ /* 0x000fe40008000f00 */
[----:B------:R-:W-:Y:S05]  /*74f0*/  MOV R147, UR37 ;  /* 0x0000002500937c02 */ /* 0x000fea0008000f00 */
[----:B------:R-:W2:Y:S02]  /*7500*/  LDTM.x32 R4, tmem[UR4+0x20] ;  /* 0x00002004000479ee */ /* 0x000ea400082c0000 */
[----:B------:R-:W-:Y:S02]  /*7510*/  @P6 LEA R148, R148, UR48, 0x3 ;  /* 0x0000003094946c11 */ /* 0x000fe4000f8e18ff */
[----:B------:R-:W-:Y:S02]  /*7520*/  @P6 SHF.L.U32 R149, RZ, 0x1f, RZ ;  /* 0x0000001fff956819 */ /* 0x000fe400000006ff */
[----:B------:R-:W-:Y:S04]  /*7530*/  @P6 IADD3 R148, PT, PT, R148, 0x70, RZ ;  /* 0x0000007094946810 */ /* 0x000fe80007ffe0ff */
[----:B------:R-:W-:Y:S02]  /*7540*/  @P6 PRMT R147, R147, 0x654, R148 ;  /* 0x0000065493936816 */ /* 0x000fe40000000094 */
[----:B------:R-:W-:Y:S01]  /*7550*/  LEA R148, R142, UR48, 0x3 ;  /* 0x000000308e947c11 */ /* 0x000fe2000f8e18ff */
[C---:B--2---:R-:W-:Y:S01]  /*7560*/  FMUL R3, R46.reuse, R4 ;  /* 0x000000042e037220 */ /* 0x044fe20000400000 */
[C---:B-1----:R-:W-:Y:S01]  /*7570*/  FMUL R0, R46.reuse, R5 ;  /* 0x000000052e007220 */ /* 0x042fe20000400000 */
[C---:B------:R-:W-:Y:S01]  /*7580*/  FMUL R5, R46.reuse, R6 ;  /* 0x000000062e057220 */ /* 0x040fe20000400000 */
[----:B------:R-:W-:Y:S01]  /*7590*/  FMUL R2, R46, R7 ;  /* 0x000000072e027220 */ /* 0x000fe20000400000 */
[C---:B---34-:R-:W-:Y:S01]  /*75a0*/  FFMA R52, R50.reuse, R76, R3 ;  /* 0x0000004c32347223 */ /* 0x058fe20000000003 */
        /* <DEDUP_REMOVED lines=61> */
[C---:B--2---:R-:W-:Y:S01]  /*7980*/  FFMA R56, R50.reuse, R104, R31 ;  /* 0x0000006832387223 */ /* 0x044fe2000000001f */
        /* <DEDUP_REMOVED lines=13> */
[----:B------:R-:W-:Y:S02]  /*7a60*/  UIADD3 UR8, UP0, UPT, UR52, 0x680, URZ ;  /* 0x0000068034087890 */ /* 0x000fe4000ff1e0ff */
[----:B------:R-:W-:Y:S02]  /*7a70*/  UIADD3 UR5, UPT, UPT, UR41, 0x20, URZ ;  /* 0x0000002029057890 */ /* 0x000fe4000fffe0ff */
[----:B------:R-:W-:Y:S02]  /*7a80*/  UIADD3 UR4, UPT, UPT, UR48, 0x4400, URZ ;  /* 0x0000440030047890 */ /* 0x000fe4000fffe0ff */
[----:B------:R-:W-:Y:S01]  /*7a90*/  UIADD3.X UR9, UPT, UPT, URZ, UR53, URZ, UP0, !UPT ;  /* 0x00000035ff097290 */ /* 0x000fe200087fe4ff */
[----:B------:R-:W-:Y:S01]  /*7aa0*/  UMOV UR6, UR42 ;  /* 0x0000002a00067c82 */ /* 0x000fe20008000000 */
[----:B------:R-:W-:Y:S07]  /*7ab0*/  UMOV UR7, UR36 ;  /* 0x0000002400077c82 */ /* 0x000fee0008000000 */
[----:B------:R1:W-:Y:S01]  /*7ac0*/  UTMASTG.3D [UR4], [UR8] ;  /* 0x00000004080073b5 */ /* 0x0003e20008010000 */
[----:B------:R0:W-:Y:S01]  /*7ad0*/  UTMACMDFLUSH ;  /* 0x00000000000079b7 */ /* 0x0001e20000000000 */
[----:B-1----:R-:W-:Y:S04]  /*7ae0*/  DEPBAR.LE SB0, 0x1 ;  /* 0x000080400000791a */ /* 0x002fe80000000000 */
.L_x_129:
[----:B------:R-:W-:Y:S05]  /*7af0*/  BSYNC.RECONVERGENT B0 ;  /* 0x0000000000007941 */ /* 0x000fea0003800200 */
.L_x_128:
[----:B------:R-:W-:Y:S01]  /*7b00*/  BAR.SYNC.DEFER_BLOCKING 0x1, 0x80 ;  /* 0x0042000000007b1d */ /* 0x000fe20000010000 */
[----:B------:R-:W-:Y:S04]  /*7b10*/  UIADD3 UR40, UPT, UPT, UR51, 0x1, URZ ;  /* 0x0000000133287890 */ /* 0x000fe8000fffe0ff */
[----:B------:R-:W-:Y:S04]  /*7b20*/  UISETP.NE.AND UP0, UPT, UR40, 0x4, UPT ;  /* 0x000000042800788c */ /* 0x000fe8000bf05270 */
[----:B------:R-:W-:Y:S01]  /*7b30*/  USEL UR40, UR40, URZ, UP0 ;  /* 0x000000ff28287287 */ /* 0x000fe20008000000 */
[----:B------:R1:W-:Y:S01]  /*7b40*/  @P6 SYNCS.ARRIVE.TRANS64.RED.A1T0 RZ, [R147+URZ], RZ ;  /* 0x000000ff93ff69a7 */ /* 0x0003e200081004ff */
[----:B------:R-:W-:Y:S01]  /*7b50*/  BSSY B1, `(.L_x_130) ;  /* 0x0000020000017945 */ /* 0x000fe20003800000 */
[----:B------:R-:W2:Y:S02]  /*7b60*/  @P6 SYNCS.PHASECHK.TRANS64.TRYWAIT P0, [R148+URZ+0x50], R149 ;  /* 0x00005095940065a7 */ /* 0x000ea400080011ff */
[----:B--2---:R-:W-:Y:S01]  /*7b70*/  @P6 SEL R144, RZ, 0x1, !P0 ;  /* 0x00000001ff906807 */ /* 0x004fe20004000000 */
[----:B-1----:R-:W-:Y:S06]  /*7b80*/  @!P6 BRA `(.L_x_131) ;  /* 0x000000000070e947 */ /* 0x002fec0003800000 */
[----:B------:R-:W-:Y:S01]  /*7b90*/  ISETP.NE.AND P1, PT, R146, RZ, PT ;  /* 0x000000ff9200720c */ /* 0x000fe20003f25270 */
[----:B------:R-:W-:Y:S01]  /*7ba0*/  BSSY B0, `(.L_x_132) ;  /* 0x000000b000007945 */ /* 0x000fe20003800000 */
[----:B------:R-:W-:Y:S11]  /*7bb0*/  ISETP.NE.AND P0, PT, R144, RZ, PT ;  /* 0x000000ff9000720c */ /* 0x000ff60003f05270 */
[----:B------:R-:W-:Y:S05]  /*7bc0*/  @P1 IMAD R4, R142, 0x4000, R139 ;  /* 0x000040008e041824 */ /* 0x000fea00078e028b */
[----:B------:R-:W-:Y:S04]  /*7bd0*/  @P1 IADD3 R6, PT, PT, R4, UR48, RZ ;  /* 0x0000003004061c10 */ /* 0x000fe8000fffe0ff */
[----:B------:R-:W-:Y:S01]  /*7be0*/  @P1 IADD3 R2, PT, PT, R143, R6, RZ ;  /* 0x000000068f021210 */ /* 0x000fe20007ffe0ff */
[--C-:B------:R-:W-:Y:S02]  /*7bf0*/  @P1 IMAD.IADD R0, R141, 0x1, R6.reuse ;  /* 0x000000018d001824 */ /* 0x100fe400078e0206 */
[----:B------:R-:W-:Y:S01]  /*7c00*/  @P1 IMAD.IADD R3, R145, 0x1, R6 ;  /* 0x0000000191031824 */ /* 0x000fe200078e0206 */
[----:B------:R-:W-:Y:S06]  /*7c10*/  @P0 BRA `(.L_x_133) ;  /* 0x00000000000c0947 */ /* 0x000fec0003800000 */
[----:B------:R-:W-:Y:S04]  /*7c20*/  SHF.L.U32 R5, RZ, 0x1f, RZ ;  /* 0x0000001fff057819 */ /* 0x000fe800000006ff */
[----:B------:R-:W1:Y:S02]  /*7c30*/  SYNCS.PHASECHK.TRANS64.TRYWAIT P0, [R148+URZ+0x50], R5 ;  /* 0x00005005940075a7 */ /* 0x000e6400080011ff */
[----:B-1----:R-:W-:Y:S05]  /*7c40*/  @!P0 BRA `(.L_x_134) ;  /* 0x0000004c00448947 */ /* 0x002fea0003800000 */
.L_x_133:
[----:B------:R-:W-:Y:S05]  /*7c50*/  BSYNC B0 ;  /* 0x0000000000007941 */ /* 0x000fea0003800000 */
.L_x_132:
[----:B------:R-:W-:Y:S01]  /*7c60*/  ISETP.NE.AND P0, PT, R146, RZ, PT ;  /* 0x000000ff9200720c */ /* 0x000fe20003f05270 */
[----:B------:R-:W-:Y:S11]  /*7c70*/  VIADD R142, R142, 0x1 ;  /* 0x000000018e8e7836 */ /* 0x000ff60000000000 */
[----:B------:R-:W-:Y:S01]  /*7c80*/  @!UPT UIADD3 URZ, UPT, UPT, URZ, URZ, URZ ;  /* 0x000000fffffff290 */ /* 0x000fe2000fffe0ff */
[----:B------:R2:W4:Y:S01]  /*7c90*/  @P0 LDS.128 R76, [R4+UR48+0x400] ;  /* 0x00040030044c0984 */ /* 0x0005220008000c00 */
[--C-:B------:R-:W-:Y:S01]  /*7ca0*/  @P0 IMAD.IADD R6, R143, 0x1, R0.reuse ;  /* 0x000000018f060824 */ /* 0x100fe200078e0200 */
[C---:B-1----:R-:W-:Y:S01]  /*7cb0*/  @P0 IADD3 R5, PT, PT, R145.reuse, R2, RZ ;  /* 0x0000000291050210 */ /* 0x042fe20007ffe0ff */
        /* <DEDUP_REMOVED lines=9> */
.L_x_131:
[----:B------:R-:W-:Y:S05]  /*7d50*/  BSYNC B1 ;  /* 0x0000000000017941 */ /* 0x000fea0003800000 */
.L_x_130:
        /* <DEDUP_REMOVED lines=21> */
.L_x_135:
        /* <DEDUP_REMOVED lines=14> */
[C---:B------:R-:W-:Y:S01]  /*7f90*/  FMUL R0, R46.reuse, R5 ;  /* 0x000000052e007220 */ /* 0x040fe20000400000 */
        /* <DEDUP_REMOVED lines=11> */
[C---:B-1----:R-:W-:Y:S01]  /*8050*/  FFMA R56, R50.reuse, R80, R7 ;  /* 0x0000005032387223 */ /* 0x042fe20000000007 */
        /* <DEDUP_REMOVED lines=52> */
[C---:B-1----:R-:W-:Y:S01]  /*83a0*/  FFMA R56, R50.reuse, R104, R31 ;  /* 0x0000006832387223 */ /* 0x042fe2000000001f */
        /* <DEDUP_REMOVED lines=22> */
.L_x_137:
[----:B------:R-:W-:Y:S05]  /*8510*/  BSYNC.RECONVERGENT B0 ;  /* 0x0000000000007941 */ /* 0x000fea0003800200 */
.L_x_136:
[----:B------:R-:W-:Y:S01]  /*8520*/  BAR.SYNC.DEFER_BLOCKING 0x1, 0x80 ;  /* 0x0042000000007b1d */ /* 0x000fe20000010000 */
[----:B------:R-:W-:Y:S04]  /*8530*/  UIADD3 UR43, UPT, UPT, UR40, 0x1, URZ ;  /* 0x00000001282b7890 */ /* 0x000fe8000fffe0ff */
[----:B------:R-:W-:Y:S04]  /*8540*/  UISETP.NE.AND UP0, UPT, UR43, 0x4, UPT ;  /* 0x000000042b00788c */ /* 0x000fe8000bf05270 */
[----:B------:R-:W-:Y:S01]  /*8550*/  USEL UR43, UR43, URZ, UP0 ;  /* 0x000000ff2b2b7287 */ /* 0x000fe20008000000 */
[----:B------:R1:W-:Y:S01]  /*8560*/  @P6 SYNCS.ARRIVE.TRANS64.RED.A1T0 RZ, [R147+URZ], RZ ;  /* 0x000000ff93ff69a7 */ /* 0x0003e200081004ff */
[----:B------:R-:W-:Y:S01]  /*8570*/  BSSY B1, `(.L_x_138) ;  /* 0x0000023000017945 */ /* 0x000fe20003800000 */
[----:B------:R-:W2:Y:S01]  /*8580*/  @P6 SYNCS.PHASECHK.TRANS64.TRYWAIT P0, [R148+URZ+0x50], R149 ;  /* 0x00005095940065a7 */ /* 0x000ea200080011ff */
[----:B-1----:R-:W-:Y:S01]  /*8590*/  HFMA2 R147, -RZ, RZ, 0, 0 ;  /* 0x00000000ff937431 */ /* 0x002fe200000001ff */
[----:B--2---:R-:W-:Y:S01]  /*85a0*/  @P6 SEL R144, RZ, 0x1, !P0 ;  /* 0x00000001ff906807 */ /* 0x004fe20004000000 */
[----:B------:R-:W-:Y:S06]  /*85b0*/  @!P6 BRA `(.L_x_139) ;  /* 0x000000000078e947 */ /* 0x000fec0003800000 */
        /* <DEDUP_REMOVED lines=12> */
.L_x_141:
[----:B------:R-:W-:Y:S05]  /*8680*/  BSYNC B0 ;  /* 0x0000000000007941 */ /* 0x000fea0003800000 */
.L_x_140:
[----:B------:R-:W-:Y:S02]  /*8690*/  ISETP.NE.AND P0, PT, R146, RZ, PT ;  /* 0x000000ff9200720c */ /* 0x000fe40003f05270 */
[----:B------:R-:W-:Y:S11]  /*86a0*/  IADD3 R142, PT, PT, R142, 0x1, RZ ;  /* 0x000000018e8e7810 */ /* 0x000ff60007ffe0ff */
[----:B------:R2:W4:Y:S01]  /*86b0*/  @P0 LDS.128 R76, [R4+UR48+0x400] ;  /* 0x00040030044c0984 */ /* 0x0005220008000c00 */
[----:B------:R-:W-:Y:S01]  /*86c0*/  @P0 IMAD.IADD R6, R143, 0x1, R0 ;  /* 0x000000018f060824 */ /* 0x000fe200078e0200 */
[C---:B------:R-:W-:Y:S01]  /*86d0*/  @P0 IADD3 R7, PT, PT, R145.reuse, R0, RZ ;  /* 0x0000000091070210 */ /* 0x040fe20007ffe0ff */
[C---:B-1----:R-:W-:Y:S01]  /*86e0*/  @P0 IMAD.IADD R5, R145.reuse, 0x1, R2 ;  /* 0x0000000191050824 */ /* 0x042fe200078e0202 */
[----:B------:R2:W1:Y:S01]  /*86f0*/  @P0 LDS.128 R80, [R3+0x400] ;  /* 0x0004000003500984 */ /* 0x0004620000000c00 */
[----:B------:R-:W-:Y:S03]  /*8700*/  @P0 IMAD.IADD R8, R145, 0x1, R6 ;  /* 0x0000000191080824 */ /* 0x000fe600078e0206 */
[----:B------:R2:W1:Y:S04]  /*8710*/  @P0 LDS.128 R84, [R2+0x400] ;  /* 0x0004000002540984 */ /* 0x0004680000000c00 */
[----:B------:R2:W1:Y:S04]  /*8720*/  @P0 LDS.128 R88, [R5+0x400] ;  /* 0x0004000005580984 */ /* 0x0004680000000c00 */
[----:B------:R2:W1:Y:S04]  /*8730*/  @P0 LDS.128 R92, [R0+0x400] ;  /* 0x00040000005c0984 */ /* 0x0004680000000c00 */
[----:B------:R2:W1:Y:S04]  /*8740*/  @P0 LDS.128 R96, [R7+0x400] ;  /* 0x0004000007600984 */ /* 0x0004680000000c00 */
[----:B------:R2:W1:Y:S04]  /*8750*/  @P0 LDS.128 R100, [R6+0x400] ;  /* 0x0004000006640984 */ /* 0x0004680000000c00 */
[----:B------:R2:W1:Y:S01]  /*8760*/  @P0 LDS.128 R104, [R8+0x400] ;  /* 0x0004000008680984 */ /* 0x0004620000000c00 */
[C---:B------:R-:W-:Y:S04]  /*8770*/  ISETP.NE.AND P0, PT, R142.reuse, 0x4, PT ;  /* 0x000000048e00780c */ /* 0x040fe80003f05270 */
[----:B------:R-:W-:Y:S02]  /*8780*/  SEL R142, R142, RZ, P0 ;  /* 0x000000ff8e8e7207 */ /* 0x000fe40000000000 */
[----:B------:R-:W-:Y:S02]  /*8790*/  SEL R147, RZ, 0x1, P0 ;  /* 0x00000001ff937807 */ /* 0x000fe40000000000 */
.L_x_139:
[----:B------:R-:W-:Y:S05]  /*87a0*/  BSYNC B1 ;  /* 0x0000000000017941 */ /* 0x000fea0003800000 */
.L_x_138:
        /* <DEDUP_REMOVED lines=21> */
.L_x_143:
        /* <DEDUP_REMOVED lines=9> */
[----:B------:R-:W-:Y:S02]  /*8990*/  @P6 SHF.L.U32 R150, R147, 0x1f, RZ ;  /* 0x0000001f93966819 */ /* 0x000fe400000006ff */
        /* <DEDUP_REMOVED lines=92> */
.L_x_145:
[----:B------:R-:W-:Y:S05]  /*8f60*/  BSYNC.RECONVERGENT B0 ;  /* 0x0000000000007941 */ /* 0x000fea0003800200 */
.L_x_144:
        /* <DEDUP_REMOVED lines=18> */
[----:B------:R-:W-:Y:S04]  /*9090*/  SHF.L.U32 R6, R147, 0x1f, RZ ;  /* 0x0000001f93067819 */ /* 0x000fe800000006ff */
[----:B------:R-:W1:Y:S02]  /*90a0*/  SYNCS.PHASECHK.TRANS64.TRYWAIT P0, [R149+URZ+0x50], R6 ;  /* 0x00005006950075a7 */ /* 0x000e6400080011ff */
[----:B-1----:R-:W-:Y:S05]  /*90b0*/  @!P0 BRA `(.L_x_150) ;  /* 0x0000003800508947 */ /* 0x002fea0003800000 */
.L_x_149:
[----:B------:R-:W-:Y:S05]  /*90c0*/  BSYNC B0 ;  /* 0x0000000000007941 */ /* 0x000fea0003800000 */
.L_x_148:
[----:B------:R-:W-:Y:S01]  /*90d0*/  ISETP.NE.AND P0, PT, R146, RZ, PT ;  /* 0x000000ff9200720c */ /* 0x000fe20003f05270 */
[----:B------:R-:W-:Y:S11]  /*90e0*/  VIADD R142, R142, 0x1 ;  /* 0x000000018e8e7836 */ /* 0x000ff60000000000 */
[----:B------:R-:W-:Y:S01]  /*90f0*/  @!UPT UIADD3 URZ, UPT, UPT, URZ, URZ, URZ ;  /* 0x000000fffffff290 */ /* 0x000fe2000fffe0ff */
[----:B------:R2:W4:Y:S01]  /*9100*/  @P0 LDS.128 R76, [R4+UR48+0x400] ;  /* 0x00040030044c0984 */ /* 0x0005220008000c00 */
[----:B-1----:R-:W-:Y:S02]  /*9110*/  @P0 IMAD.IADD R6, R143, 0x1, R0 ;  /* 0x000000018f060824 */ /* 0x002fe400078e0200 */
[C---:B------:R-:W-:Y:S01]  /*9120*/  @P0 IMAD.IADD R5, R145.reuse, 0x1, R2 ;  /* 0x0000000191050824 */ /* 0x040fe200078e0202 */
[----:B------:R1:W1:Y:S01]  /*9130*/  @P0 LDS.128 R80, [R3+0x400] ;  /* 0x0004000003500984 */ /* 0x0002620000000c00 */
[C---:B------:R-:W-:Y:S02]  /*9140*/  @P0 IMAD.IADD R7, R145.reuse, 0x1, R0 ;  /* 0x0000000191070824 */ /* 0x040fe400078e0200 */
[----:B------:R-:W-:Y:S01]  /*9150*/  @P0 IMAD.IADD R8, R145, 0x1, R6 ;  /* 0x0000000191080824 */ /* 0x000fe200078e0206 */
[----:B------:R1:W1:Y:S04]  /*9160*/  @P0 LDS.128 R84, [R2+0x400] ;  /* 0x0004000002540984 */ /* 0x0002680000000c00 */
[----:B------:R1:W1:Y:S04]  /*9170*/  @P0 LDS.128 R88, [R5+0x400] ;  /* 0x0004000005580984 */ /* 0x0002680000000c00 */
[----:B------:R1:W1:Y:S04]  /*9180*/  @P0 LDS.128 R92, [R0+0x400] ;  /* 0x00040000005c0984 */ /* 0x0002680000000c00 */
[----:B------:R1:W1:Y:S04]  /*9190*/  @P0 LDS.128 R96, [R7+0x400] ;  /* 0x0004000007600984 */ /* 0x0002680000000c00 */
[----:B------:R1:W1:Y:S04]  /*91a0*/  @P0 LDS.128 R100, [R6+0x400] ;  /* 0x0004000006640984 */ /* 0x0002680000000c00 */
[----:B------:R1:W1:Y:S01]  /*91b0*/  @P0 LDS.128 R104, [R8+0x400] ;  /* 0x0004000008680984 */ /* 0x0002620000000c00 */
[C---:B------:R-:W-:Y:S04]  /*91c0*/  ISETP.NE.AND P0, PT, R142.reuse, 0x4, PT ;  /* 0x000000048e00780c */ /* 0x040fe80003f05270 */
[----:B--2---:R-:W-:Y:S02]  /*91d0*/  SEL R4, RZ, 0x1, P0 ;  /* 0x00000001ff047807 */ /* 0x004fe40000000000 */
[----:B------:R-:W-:Y:S02]  /*91e0*/  SEL R142, R142, RZ, P0 ;  /* 0x000000ff8e8e7207 */ /* 0x000fe40000000000 */
[----:B------:R-:W-:Y:S02]  /*91f0*/  LOP3.LUT R147, R147, R4, RZ, 0x3c, !PT ;  /* 0x0000000493937212 */ /* 0x000fe400078e3cff */
.L_x_147:
[----:B------:R-:W-:Y:S05]  /*9200*/  BSYNC B1 ;  /* 0x0000000000017941 */ /* 0x000fea0003800000 */
.L_x_146:
[----:B-1----:R-:W-:Y:S05]  /*9210*/  VIADD R3, R48, 0x80 ;  /* 0x0000008030037836 */ /* 0x002fea0000000000 */
[----:B------:R-:W-:Y:S04]  /*9220*/  SHF.R.U32.HI R3, RZ, 0x15, R3 ;  /* 0x00000015ff037819 */ /* 0x000fe80000011603 */
[----:B------:R-:W-:Y:S11]  /*9230*/  LOP3.LUT P0, RZ, R3, 0x3, R120, 0x48, !PT ;  /* 0x0000000303ff7812 */ /* 0x000ff60007804878 */
[----:B------:R-:W-:Y:S02]  /*9240*/  @!UPT UIADD3 URZ, UPT, UPT, URZ, URZ, URZ ;  /* 0x000000fffffff290 */ /* 0x000fe4000fffe0ff */
[----:B------:R-:W-:Y:S05]  /*9250*/  @!P0 BRA `(.L_x_151) ;  /* 0x0000000000408947 */ /* 0x000fea0003800000 */
[----:B------:R-:W1:Y:S01]  /*9260*/  LDCU.64 UR8, c[0x4][0x70] ;  /* 0x01000e00ff0877ac */ /* 0x000e620008000a00 */
[----:B------:R-:W-:Y:S01]  /*9270*/  MOV R3, 0x0 ;  /* 0x0000000000037802 */ /* 0x000fe20000000f00 */
[----:B------:R-:W-:Y:S02]  /*9280*/  HFMA2 R12, -RZ, RZ, 0, 5.9604644775390625e-08 ;  /* 0x00000001ff0c7431 */ /* 0x000fe400000001ff */
[----:B------:R-:W-:Y:S02]  /*9290*/  IMAD.MOV.U32 R8, RZ, RZ, 0x192 ;  /* 0x00000192ff087424 */ /* 0x000fe400078e00ff */
[----:B------:R-:W-:Y:S01]  /*92a0*/  IMAD.MOV.U32 R13, RZ, RZ, RZ ;  /* 0x000000ffff0d7224 */ /* 0x000fe200078e00ff */
[----:B------:R-:W2:Y:S01]  /*92b0*/  LDCU.64 UR6, c[0x4][0x78] ;  /* 0x01000f00ff0677ac */ /* 0x000ea20008000a00 */
[----:B------:R-:W3:Y:S01]  /*92c0*/  LDC.64 R2, c[0x4][R3] ;  /* 0x0100000003027b82 */ /* 0x000ee20000000a00 */
[----:B------:R-:W5:Y:S01]  /*92d0*/  LDCU.64 UR4, c[0x4][0x10] ;  /* 0x01000200ff0477ac */ /* 0x000f620008000a00 */
[----:B-1----:R-:W-:Y:S01]  /*92e0*/  MOV R5, UR9 ;  /* 0x0000000900057c02 */ /* 0x002fe20008000f00 */
[----:B------:R-:W-:Y:S01]  /*92f0*/  IMAD.U32 R4, RZ, RZ, UR8 ;  /* 0x00000008ff047e24 */ /* 0x000fe2000f8e00ff */
[----:B--2---:R-:W-:Y:S01]  /*9300*/  MOV R7, UR7 ;  /* 0x0000000700077c02 */ /* 0x004fe20008000f00 */
[----:B------:R-:W-:Y:S01]  /*9310*/  IMAD.U32 R6, RZ, RZ, UR6 ;  /* 0x00000006ff067e24 */ /* 0x000fe2000f8e00ff */
[----:B-----5:R-:W-:Y:S01]  /*9320*/  MOV R11, UR5 ;  /* 0x00000005000b7c02 */ /* 0x020fe20008000f00 */
[----:B------:R-:W-:Y:S02]  /*9330*/  IMAD.U32 R10, RZ, RZ, UR4 ;  /* 0x00000004ff0a7e24 */ /* 0x000fe4000f8e00ff */
[----:B------:R-:W-:Y:S07]  /*9340*/  LEPC R20, `(.L_x_151) ;  /* 0x000000001014794e */ /* 0x000fee0000000000 */
[----:B---34-:R-:W-:Y:S05]  /*9350*/  CALL.ABS.NOINC R2 ;  /* 0x0000000002007343 */ /* 0x018fea0003c00000 */
.L_x_151:
[----:B------:R-:W-:Y:S05]  /*9360*/  WARPSYNC.ALL ;  /* 0x0000000000007948 */ /* 0x000fea0003800000 */
[----:B------:R-:W-:Y:S01]  /*9370*/  R2UR UR4, R48 ;  /* 0x00000000300472ca */ /* 0x000fe200000e0000 */
[----:B------:R-:W-:Y:S01]  /*9380*/  BSSY.RECONVERGENT B0, `(.L_x_152) ;  /* 0x0000067000007945 */ /* 0x000fe20003800200 */
[----:B------:R-:W-:Y:S02]  /*9390*/  ISETP.NE.AND P6, PT, R136, RZ, PT ;  /* 0x000000ff8800720c */ /* 0x000fe40003fc5270 */
[----:B------:R-:W-:Y:S02]  /*93a0*/  ISETP.NE.AND P0, PT, R127, RZ, PT ;  /* 0x000000ff7f00720c */ /* 0x000fe40003f05270 */
[----:B------:R-:W-:Y:S02]  /*93b0*/  MOV R149, UR40 ;  /* 0x0000002800957c02 */ /* 0x000fe40008000f00 */
[----:B------:R-:W-:Y:S05]  /*93c0*/  MOV R148, UR37 ;  /* 0x0000002500947c02 */ /* 0x000fea0008000f00 */
[----:B------:R-:W1:Y:S02]  /*93d0*/  LDTM.x32 R4, tmem[UR4+0x80] ;  /* 0x00008004000479ee */ /* 0x000e6400082c0000 */
[----:B------:R-:W-:Y:S02]  /*93e0*/  @P6 LEA R149, R149, UR48, 0x3 ;  /* 0x0000003095956c11 */ /* 0x000fe4000f8e18ff */
[----:B------:R-:W-:Y:S02]  /*93f0*/  @P6 SHF.L.U32 R150, R147, 0x1f, RZ ;  /* 0x0000001f93966819 */ /* 0x000fe400000006ff */
[----:B------:R-:W-:Y:S04]  /*9400*/  @P6 IADD3 R149, PT, PT, R149, 0x70, RZ ;  /* 0x0000007095956810 */ /* 0x000fe80007ffe0ff */
[----:B------:R-:W-:Y:S02]  /*9410*/  @P6 PRMT R148, R148, 0x654, R149 ;  /* 0x0000065494946816 */ /* 0x000fe40000000095 */
[----:B------:R-:W-:Y:S01]  /*9420*/  LEA R149, R142, UR48, 0x3 ;  /* 0x000000308e957c11 */ /* 0x000fe2000f8e18ff */
[C---:B-1----:R-:W-:Y:S01]  /*9430*/  FMUL R3, R46.reuse, R4 ;  /* 0x000000042e037220 */ /* 0x042fe20000400000 */
        /* <DEDUP_REMOVED lines=80> */
[----:B------:R-:W-:Y:S02]  /*9940*/  UIADD3 UR8, UP0, UPT, UR52, 0x680, URZ ;  /* 0x0000068034087890 */ /* 0x000fe4000ff1e0ff */
[----:B------:R-:W-:Y:S02]  /*9950*/  UIADD3 UR5, UPT, UPT, UR41, 0x80, URZ ;  /* 0x0000008029057890 */ /* 0x000fe4000fffe0ff */
[----:B------:R-:W-:Y:S01]  /*9960*/  MOV R121, UR10 ;  /* 0x0000000a00797c02 */ /* 0x000fe20008000f00 */
[----:B------:R-:W-:Y:S01]  /*9970*/  UIADD3.X UR9, UPT, UPT, URZ, UR53, URZ, UP0, !UPT ;  /* 0x00000035ff097290 */ /* 0x000fe200087fe4ff */
[----:B------:R-:W-:Y:S02]  /*9980*/  UMOV UR6, UR42 ;  /* 0x0000002a00067c82 */ /* 0x000fe40008000000 */
[----:B------:R-:W-:Y:S01]  /*9990*/  R2UR UR4, R121 ;  /* 0x00000000790472ca */ /* 0x000fe200000e0000 */
[----:B------:R-:W-:Y:S11]  /*99a0*/  UMOV UR7, UR36 ;  /* 0x0000002400077c82 */ /* 0x000ff60008000000 */
[----:B------:R-:W-:Y:S01]  /*99b0*/  @!UPT UIADD3 URZ, UPT, UPT, URZ, URZ, URZ ;  /* 0x000000fffffff290 */ /* 0x000fe2000fffe0ff */
[----:B------:R1:W-:Y:S01]  /*99c0*/  UTMASTG.3D [UR4], [UR8] ;  /* 0x00000004080073b5 */ /* 0x0003e20008010000 */
[----:B------:R0:W-:Y:S01]  /*99d0*/  UTMACMDFLUSH ;  /* 0x00000000000079b7 */ /* 0x0001e20000000000 */
[----:B-1----:R-:W-:Y:S04]  /*99e0*/  DEPBAR.LE SB0, 0x1 ;  /* 0x000080400000791a */ /* 0x002fe80000000000 */
.L_x_153:
[----:B------:R-:W-:Y:S05]  /*99f0*/  BSYNC.RECONVERGENT B0 ;  /* 0x0000000000007941 */ /* 0x000fea0003800200 */
.L_x_152:
        /* <DEDUP_REMOVED lines=21> */
.L_x_157:
[----:B------:R-:W-:Y:S05]  /*9b50*/  BSYNC B0 ;  /* 0x0000000000007941 */ /* 0x000fea0003800000 */
.L_x_156:
        /* <DEDUP_REMOVED lines=19> */
.L_x_155:
[----:B------:R-:W-:Y:S05]  /*9c90*/  BSYNC B1 ;  /* 0x0000000000017941 */ /* 0x000fea0003800000 */
.L_x_154:
        /* <DEDUP_REMOVED lines=21> */
.L_x_159:
        /* <DEDUP_REMOVED lines=102> */
.L_x_161:
[----:B------:R-:W-:Y:S05]  /*a450*/  BSYNC.RECONVERGENT B0 ;  /* 0x0000000000007941 */ /* 0x000fea0003800200 */
.L_x_160:
        /* <DEDUP_REMOVED lines=21> */
.L_x_165:
[----:B------:R-:W-:Y:S05]  /*a5b0*/  BSYNC B0 ;  /* 0x0000000000007941 */ /* 0x000fea0003800000 */
.L_x_164:
        /* <DEDUP_REMOVED lines=19> */
.L_x_163:
[----:B------:R-:W-:Y:S05]  /*a6f0*/  BSYNC B1 ;  /* 0x0000000000017941 */ /* 0x000fea0003800000 */
.L_x_162:
        /* <DEDUP_REMOVED lines=21> */
.L_x_167:
[----:B------:R-:W-:Y:S05]  /*a850*/  WARPSYNC.ALL ;  /* 0x0000000000007948 */ /* 0x000fea0003800000 */
[----:B------:R-:W-:Y:S01]  /*a860*/  R2UR UR4, R48 ;  /* 0x00000000300472ca */ /* 0x000fe200000e0000 */
[----:B------:R-:W-:Y:S01]  /*a870*/  BSSY.RECONVERGENT B0, `(.L_x_168) ;  /* 0x0000064000007945 */ /* 0x000fe20003800200 */
[----:B------:R-:W-:Y:S02]  /*a880*/  ISETP.NE.AND P6, PT, R136, RZ, PT ;  /* 0x000000ff8800720c */ /* 0x000fe40003fc5270 */
[----:B---3--:R-:W-:Y:S02]  /*a890*/  MOV R53, UR40 ;  /* 0x0000002800357c02 */ /* 0x008fe40008000f00 */
[----:B------:R-:W-:Y:S02]  /*a8a0*/  MOV R148, UR37 ;  /* 0x0000002500947c02 */ /* 0x000fe40008000f00 */
[----:B------:R-:W-:Y:S05]  /*a8b0*/  ISETP.NE.AND P0, PT, R127, RZ, PT ;  /* 0x000000ff7f00720c */ /* 0x000fea0003f05270 */
[----:B------:R-:W1:Y:S02]  /*a8c0*/  LDTM.x32 R4, tmem[UR4+0xc0] ;  /* 0x0000c004000479ee */ /* 0x000e6400082c0000 */
[----:B------:R-:W-:Y:S04]  /*a8d0*/  @P6 LEA R53, R53, UR48, 0x3 ;  /* 0x0000003035356c11 */ /* 0x000fe8000f8e18ff */
[----:B------:R-:W-:Y:S04]  /*a8e0*/  @P6 IADD3 R53, PT, PT, R53, 0x70, RZ ;  /* 0x0000007035356810 */ /* 0x000fe80007ffe0ff */
[----:B------:R-:W-:Y:S01]  /*a8f0*/  @P6 PRMT R148, R148, 0x654, R53 ;  /* 0x0000065494946816 */ /* 0x000fe20000000035 */
[C---:B-1----:R-:W-:Y:S01]  /*a900*/  FMUL R3, R46.reuse, R4 ;  /* 0x000000042e037220 */ /* 0x042fe20000400000 */
[C---:B------:R-:W-:Y:S01]  /*a910*/  FMUL R0, R46.reuse, R5 ;  /* 0x000000052e007220 */ /* 0x040fe20000400000 */
[C---:B------:R-:W-:Y:S01]  /*a920*/  FMUL R5, R46.reuse, R6 ;  /* 0x000000062e057220 */ /* 0x040fe20000400000 */
[----:B------:R-:W-:Y:S01]  /*a930*/  FMUL R2, R46, R7 ;  /* 0x000000072e027220 */ /* 0x000fe20000400000 */
[C---:B----4-:R-:W-:Y:S01]  /*a940*/  FFMA R52, R50.reuse, R76, R3 ;  /* 0x0000004c32347223 */ /* 0x050fe20000000003 */
        /* <DEDUP_REMOVED lines=65> */
[----:B------:R-:W-:Y:S01]  /*ad60*/  FFMA R59, R50, R107, R0 ;  /* 0x0000006b323b7223 */ /* 0x000fe20000000000 */
[----:B---3--:R-:W-:Y:S02]  /*ad70*/  LEA R60, R142, UR48, 0x3 ;  /* 0x000000308e3c7c11 */ /* 0x008fe4000f8e18ff */
[----:B------:R-:W-:Y:S02]  /*ad80*/  @P6 SHF.L.U32 R61, R147, 0x1f, RZ ;  /* 0x0000001f933d6819 */ /* 0x000fe400000006ff */
        /* <DEDUP_REMOVED lines=18> */
.L_x_169:
[----:B------:R-:W-:Y:S05]  /*aeb0*/  BSYNC.RECONVERGENT B0 ;  /* 0x0000000000007941 */ /* 0x000fea0003800200 */
.L_x_168:
        /* <DEDUP_REMOVED lines=21> */
.L_x_173:
[----:B------:R-:W-:Y:S05]  /*b010*/  BSYNC B0 ;  /* 0x0000000000007941 */ /* 0x000fea0003800000 */
.L_x_172:
[----:B------:R-:W-:Y:S11]  /*b020*/  ISETP.NE.AND P0, PT, R146, RZ, PT ;  /* 0x000000ff9200720c */ /* 0x000ff60003f05270 */
[----:B------:R-:W-:Y:S02]  /*b030*/  @!UPT UIADD3 URZ, UPT, UPT, URZ, URZ, URZ ;  /* 0x000000fffffff290 */ /* 0x000fe4000fffe0ff */
[----:B------:R2:W3:Y:S01]  /*b040*/  @P0 LDS.128 R76, [R142+UR48+0x400] ;  /* 0x000400308e4c0984 */ /* 0x0004e20008000c00 */
[----:B------:R-:W-:Y:S01]  /*b050*/  @P0 IMAD.IADD R6, R143, 0x1, R2 ;  /* 0x000000018f060824 */ /* 0x000fe200078e0202 */
        /* <DEDUP_REMOVED lines=10> */
.L_x_171:
[----:B------:R-:W-:Y:S05]  /*b100*/  BSYNC B1 ;  /* 0x0000000000017941 */ /* 0x000fea0003800000 */
.L_x_170:
        /* <DEDUP_REMOVED lines=21> */
.L_x_175:
[----:B------:R-:W-:Y:S01]  /*b260*/  ISETP.NE.AND P0, PT, R127, RZ, PT ;  /* 0x000000ff7f00720c */ /* 0x000fe20003f05270 */
[----:B------:R-:W-:Y:S05]  /*b270*/  WARPSYNC.ALL ;  /* 0x0000000000007948 */ /* 0x000fea0003800000 */
[----:B------:R-:W-:Y:S01]  /*b280*/  R2UR UR4, R48 ;  /* 0x00000000300472ca */ /* 0x000fe200000e0000 */
[----:B------:R-:W-:Y:S01]  /*b290*/  BSSY.RECONVERGENT B0, `(.L_x_176) ;  /* 0x000005f000007945 */ /* 0x000fe20003800200 */
[----:B------:R-:W-:Y:S04]  /*b2a0*/  IADD3 R140, PT, PT, R140, 0xd0, RZ ;  /* 0x000000d08c8c7810 */ /* 0x000fe80007ffe0ff */
[----:B------:R-:W-:Y:S07]  /*b2b0*/  LOP3.LUT R140, R140, 0xfefffff8, RZ, 0xc0, !PT ;  /* 0xfefffff88c8c7812 */ /* 0x000fee00078ec0ff */
[----:B------:R-:W2:Y:S01]  /*b2c0*/  LDTM.x32 R4, tmem[UR4+0xe0] ;  /* 0x0000e004000479ee */ /* 0x000ea200082c0000 */
[----:B------:R-:W-:Y:S01]  /*b2d0*/  NOP ;  /* 0x0000000000007918 */ /* 0x000fe20000000000 */
[----:B--2---:R2:W-:Y:S01]  /*b2e0*/  SYNCS.ARRIVE.TRANS64.RED.A1T0 RZ, [R140+URZ], RZ ;  /* 0x000000ff8cff79a7 */ /* 0x0045e200081004ff */
[C---:B------:R-:W-:Y:S01]  /*b2f0*/  FMUL R3, R46.reuse, R4 ;  /* 0x000000042e037220 */ /* 0x040fe20000400000 */
        /* <DEDUP_REMOVED lines=11> */
[----:B------:R-:W-:Y:S01]  /*b3b0*/  STS.128 [R139+UR48+0xc400], R52 ;  /* 0x00c400348b007988 */ /* 0x000fe20008000c30 */
        /* <DEDUP_REMOVED lines=8> */
[----:B------:R-:W-:Y:S01]  /*b440*/  STS.128 [R138+0xc400], R56 ;  /* 0x00c400388a007388 */ /* 0x000fe20000000c00 */
        /* <DEDUP_REMOVED lines=34> */
[C---:B------:R-:W-:Y:S01]  /*b670*/  FMUL R26, R46.reuse, R31 ;  /* 0x0000001f2e1a7220 */ /* 0x040fe20000400000 */
[C---:B------:R-:W-:Y:S01]  /*b680*/  FMUL R31, R46.reuse, R32 ;  /* 0x000000202e1f7220 */ /* 0x040fe20000400000 */
[C---:B------:R-:W-:Y:S01]  /*b690*/  FMUL R28, R46.reuse, R33 ;  /* 0x000000212e1c7220 */ /* 0x040fe20000400000 */
[----:B------:R-:W-:Y:S01]  /*b6a0*/  FMUL R33, R46, R34 ;  /* 0x000000222e217220 */ /* 0x000fe20000400000 */
[----:B------:R2:W-:Y:S01]  /*b6b0*/  STS.128 [R133+0xc400], R16 ;  /* 0x00c4001085007388 */ /* 0x0005e20000000c00 */
[C---:B-1----:R-:W-:Y:S01]  /*b6c0*/  FFMA R4, R50.reuse, R100, R27 ;  /* 0x0000006432047223 */ /* 0x042fe2000000001b */
[C---:B------:R-:W-:Y:S01]  /*b6d0*/  FFMA R5, R50.reuse, R101, R24 ;  /* 0x0000006532057223 */ /* 0x040fe20000000018 */
[C---:B------:R-:W-:Y:S01]  /*b6e0*/  FFMA R6, R50.reuse, R102, R29 ;  /* 0x0000006632067223 */ /* 0x040fe2000000001d */
[----:B------:R-:W-:Y:S01]  /*b6f0*/  FFMA R7, R50, R103, R26 ;  /* 0x0000006732077223 */ /* 0x000fe2000000001a */
[----:B------:R-:W-:Y:S01]  /*b700*/  FMUL R30, R46, R35 ;  /* 0x000000232e1e7220 */ /* 0x000fe20000400000 */
[C---:B------:R-:W-:Y:S01]  /*b710*/  FFMA R20, R50.reuse, R104, R31 ;  /* 0x0000006832147223 */ /* 0x040fe2000000001f */
        /* <DEDUP_REMOVED lines=22> */
.L_x_177:
[----:B------:R-:W-:Y:S05]  /*b880*/  BSYNC.RECONVERGENT B0 ;  /* 0x0000000000007941 */ /* 0x000fea0003800200 */
.L_x_176:
[----:B------:R-:W-:Y:S01]  /*b890*/  BAR.SYNC.DEFER_BLOCKING 0x1, 0x80 ;  /* 0x0042000000007b1d */ /* 0x000fe20000010000 */
[----:B------:R-:W-:Y:S01]  /*b8a0*/  UISETP.NE.AND UP0, UPT, UR49, -0x8, UPT ;  /* 0xfffffff83100788c */ /* 0x000fe2000bf05270 */
[----:B------:R-:W-:Y:S08]  /*b8b0*/  IADD3 R44, PT, PT, R44, 0x1, RZ ;  /* 0x000000012c2c7810 */ /* 0x000ff00007ffe0ff */
[----:B------:R-:W-:Y:S05]  /*b8c0*/  BRA.U !UP0, `(.L_x_178) ;  /* 0x0000000108287547 */ /* 0x000fea000b800000 */
[----:B------:R-:W-:Y:S01]  /*b8d0*/  ISETP.NE.AND P0, PT, R136, RZ, PT ;  /* 0x000000ff8800720c */ /* 0x000fe20003f05270 */
[----:B------:R-:W-:Y:S01]  /*b8e0*/  IMAD.U32 R3, RZ, RZ, UR51 ;  /* 0x00000033ff037e24 */ /* 0x000fe2000f8e00ff */
[----:B------:R-:W-:Y:S01]  /*b8f0*/  UIADD3 UR51, UPT, UPT, UR51, 0x1, URZ ;  /* 0x0000000133337890 */ /* 0x000fe2000fffe0ff */
[----:B------:R-:W-:Y:S03]  /*b900*/  IMAD.U32 R0, RZ, RZ, UR37 ;  /* 0x00000025ff007e24 */ /* 0x000fe6000f8e00ff */
[----:B------:R-:W-:Y:S04]  /*b910*/  UISETP.NE.AND UP0, UPT, UR51, 0x4, UPT ;  /* 0x000000043300788c */ /* 0x000fe8000bf05270 */
[----:B------:R-:W-:Y:S03]  /*b920*/  USEL UR51, UR51, URZ, UP0 ;  /* 0x000000ff33337287 */ /* 0x000fe60008000000 */
[----:B------:R-:W-:Y:S05]  /*b930*/  @P0 LEA R3, R3, UR48, 0x3 ;  /* 0x0000003003030c11 */ /* 0x000fea000f8e18ff */
[----:B------:R-:W-:Y:S05]  /*b940*/  @P0 VIADD R3, R3, 0x70 ;  /* 0x0000007003030836 */ /* 0x000fea0000000000 */
[----:B------:R-:W-:Y:S04]  /*b950*/  @P0 PRMT R0, R0, 0x654, R3 ;  /* 0x0000065400000816 */ /* 0x000fe80000000003 */
[----:B------:R1:W-:Y:S03]  /*b960*/  @P0 SYNCS.ARRIVE.TRANS64.RED.A1T0 RZ, [R0+URZ], RZ ;  /* 0x000000ff00ff09a7 */ /* 0x0003e600081004ff */
.L_x_178:
[----:B------:R-:W-:Y:S01]  /*b970*/  ISETP.NE.AND P2, PT, R128, RZ, PT ;  /* 0x000000ff8000720c */ /* 0x000fe20003f45270 */
[----:B------:R-:W-:Y:S01]  /*b980*/  UIADD3 UR49, UPT, UPT, UR49, 0x8, URZ ;  /* 0x0000000831317890 */ /* 0x000fe2000fffe0ff */
[----:B------:R-:W-:Y:S01]  /*b990*/  ISETP.NE.AND P0, PT, R130, 0x2, PT ;  /* 0x000000028200780c */ /* 0x000fe20003f05270 */
[----:B--2---:R-:W-:Y:S01]  /*b9a0*/  IMAD.IADD R20, R43, 0x1, R49 ;  /* 0x000000012b147824 */ /* 0x004fe200078e0231 */
[----:B------:R-:W-:Y:S01]  /*b9b0*/  ISETP.NE.AND P1, PT, R44, 0x2, PT ;  /* 0x000000022c00780c */ /* 0x000fe20003f25270 */
[----:B------:R-:W-:Y:S01]  /*b9c0*/  IMAD.IADD R21, R45, 0x1, R114 ;  /* 0x000000012d157824 */ /* 0x000fe200078e0272 */
[----:B-1----:R-:W-:Y:S02]  /*b9d0*/  SEL R0, RZ, 0x1, P0 ;  /* 0x00000001ff007807 */ /* 0x002fe40000000000 */
[----:B------:R-:W-:Y:S02]  /*b9e0*/  SEL R3, RZ, 0x1, P1 ;  /* 0x00000001ff037807 */ /* 0x000fe40000800000 */
[----:B------:R-:W-:Y:S02]  /*b9f0*/  LOP3.LUT R123, R123, R0, RZ, 0x3c, !PT ;  /* 0x000000007b7b7212 */ /* 0x000fe400078e3cff */
[----:B------:R-:W-:Y:S02]  /*ba00*/  LOP3.LUT R124, R124, R3, RZ, 0x3c, !PT ;  /* 0x000000037c7c7212 */ /* 0x000fe400078e3cff */
[----:B------:R-:W-:Y:S02]  /*ba10*/  @P2 R2UR UR36, R122 ;  /* 0x000000007a2422ca */ /* 0x000fe400000e0000 */
[----:B------:R-:W-:Y:S02]  /*ba20*/  SEL R130, R130, RZ, P0 ;  /* 0x000000ff82827207 */ /* 0x000fe40000000000 */
[----:B------:R-:W-:Y:S01]  /*ba30*/  SEL R44, R44, RZ, P1 ;  /* 0x000000ff2c2c7207 */ /* 0x000fe20000800000 */
[----:B------:R-:W-:Y:S10]  /*ba40*/  @P2 BRA `(.L_x_179) ;  /* 0xffffff9c00c42947 */ /* 0x000ff4000383ffff */
[----:B------:R-:W-:-:S09]  /*ba50*/  UISETP.NE.AND UP0, UPT, UR50, URZ, UPT ;  /* 0x000000ff3200728c */ /* 0x000fd2000bf05270 */
[----:B------:R-:W-:Y:S05]  /*ba60*/  BRA.U !UP0, `(.L_x_180) ;  /* 0x0000000108487547 */ /* 0x000fea000b800000 */
[----:B------:R-:W1:Y:S02]  /*ba70*/  LDCU.64 UR4, c[0x0][0x890] ;  /* 0x00011200ff0477ac */ /* 0x000e640008000a00 */
[----:B-1----:R-:W-:-:S04]  /*ba80*/  UISETP.NE.U32.AND UP0, UPT, UR4, URZ, UPT ;  /* 0x000000ff0400728c */ /* 0x002fc8000bf05070 */
[----:B------:R-:W-:-:S09]  /*ba90*/  UISETP.NE.AND.EX UP0, UPT, UR5, URZ, UPT, UP0 ;  /* 0x000000ff0500728c */ /* 0x000fd2000bf05300 */
[----:B------:R-:W-:Y:S05]  /*baa0*/  BRA.U UP0, `(.L_x_181) ;  /* 0x00000001000c7547 */ /* 0x000fea000b800000 */
[----:B------:R-:W-:-:S13]  /*bab0*/  FSETP.NEU.AND P0, PT, R50, RZ, PT ;  /* 0x000000ff3200720b */ /* 0x000fda0003f0d000 */
[----:B------:R-:W-:Y:S05]  /*bac0*/  @!P0 EXIT ;  /* 0x000000000000894d */ /* 0x000fea0003800000 */
[----:B------:R-:W-:Y:S05]  /*bad0*/  BRA `(.L_x_180) ;  /* 0x00000000002c7947 */ /* 0x000fea0003800000 */
.L_x_181:
[----:B------:R-:W-:Y:S01]  /*bae0*/  ISETP.NE.AND P0, PT, R129, RZ, PT ;  /* 0x000000ff8100720c */ /* 0x000fe20003f05270 */
[----:B------:R-:W-:-:S12]  /*baf0*/  BSSY.RECONVERGENT B0, `(.L_x_180) ;  /* 0x0000009000007945 */ /* 0x000fd80003800200 */
[----:B------:R-:W-:Y:S05]  /*bb00*/  @P0 BRA `(.L_x_182) ;  /* 0x0000000000140947 */ /* 0x000fea0003800000 */
[----:B------:R-:W1:Y:S02]  /*bb10*/  LDCU.64 UR4, c[0x0][0x888] ;  /* 0x00011100ff0477ac */ /* 0x000e640008000a00 */
[----:B-1----:R-:W-:-:S04]  /*bb20*/  ISETP.NE.U32.AND P0, PT, RZ, UR4, PT ;  /* 0x00000004ff007c0c */ /* 0x002fc8000bf05070 */
[----:B------:R-:W-:-:S13]  /*bb30*/  ISETP.NE.AND.EX P0, PT, RZ, UR5, PT, P0 ;  /* 0x00000005ff007c0c */ /* 0x000fda000bf05300 */
[----:B------:R-:W-:Y:S05]  /*bb40*/  @!P0 EXIT ;  /* 0x000000000000894d */ /* 0x000fea0003800000 */
[----:B------:R-:W-:Y:S05]  /*bb50*/  BRA `(.L_x_183) ;  /* 0x0000000000087947 */ /* 0x000fea0003800000 */
.L_x_182:
[----:B------:R-:W-:-:S13]  /*bb60*/  FSETP.NEU.AND P0, PT, R50, RZ, PT ;  /* 0x000000ff3200720b */ /* 0x000fda0003f0d000 */
[----:B------:R-:W-:Y:S05]  /*bb70*/  @!P0 EXIT ;  /* 0x000000000000894d */ /* 0x000fea0003800000 */
.L_x_183:
[----:B------:R-:W-:Y:S05]  /*bb80*/  BSYNC.RECONVERGENT B0 ;  /* 0x0000000000007941 */ /* 0x000fea0003800200 */
.L_x_180:
[----:B------:R-:W-:Y:S01]  /*bb90*/  ULEA UR4, UR51, UR48, 0x3 ;  /* 0x0000003033047291 */ /* 0x000fe2000f8e18ff */
[----:B------:R-:W-:-:S04]  /*bba0*/  DEPBAR.LE SB0, 0x0 ;  /* 0x000080000000791a */ /* 0x000fc80000000000 */
[----:B------:R-:W-:-:S04]  /*bbb0*/  UIADD3 UR4, UPT, UPT, UR4, 0x70, URZ ;  /* 0x0000007004047890 */ /* 0x000fc8000fffe0ff */
[----:B------:R-:W-:-:S09]  /*bbc0*/  UPRMT UR4, UR37, 0x654, UR4 ;  /* 0x0000065425047896 */ /* 0x000fd20008000004 */
[----:B------:R-:W-:Y:S01]  /*bbd0*/  SYNCS.ARRIVE.TRANS64.RED.A1T0 RZ, [UR4], RZ ;  /* 0x000000ffffff79a7 */ /* 0x000fe20008100404 */
[----:B------:R-:W-:Y:S05]  /*bbe0*/  EXIT ;  /* 0x000000000000794d */ /* 0x000fea0003800000 */
.L_x_24:
[----:B--2---:R2:W4:Y:S02]  /*bbf0*/  SYNCS.PHASECHK.TRANS64.TRYWAIT P0, [R3+URZ+0xf0], R2 ;  /* 0x0000f002030075a7 */ /* 0x00452400080011ff */
[----:B----4-:R-:W-:Y:S05]  /*bc00*/  @!P0 NANOSLEEP.SYNCS 0x989680 ;  /* 0x009896800000895d */ /* 0x010fea0003900000 */
[----:B------:R-:W4:Y:S02]  /*bc10*/  @!P0 SYNCS.PHASECHK.TRANS64 P0, [R3+URZ+0xf0], R2 ;  /* 0x0000f002030085a7 */ /* 0x000f2400080010ff */
[----:B----4-:R-:W-:Y:S05]  /*bc20*/  @!P0 BRA `(.L_x_24) ;  /* 0xfffffffc00f08947 */ /* 0x010fea000383ffff */
[----:B------:R-:W-:Y:S05]  /*bc30*/  BRA `(.L_x_184) ;  /* 0xffffff5800e87947 */ /* 0x000fea000383ffff */
.L_x_27:
[----:B-1----:R-:W-:-:S07]  /*bc40*/  MOV R2, UR33 ;  /* 0x0000002100027c02 */ /* 0x002fce0008000f00 */
.L_x_185:
[----:B-1----:R1:W2:Y:S02]  /*bc50*/  SYNCS.PHASECHK.TRANS64.TRYWAIT P0, [R2+URZ+0x28], R5 ;  /* 0x00002805020075a7 */ /* 0x0022a400080011ff */
[----:B--2---:R-:W-:Y:S05]  /*bc60*/  @!P0 NANOSLEEP.SYNCS 0x989680 ;  /* 0x009896800000895d */ /* 0x004fea0003900000 */
[----:B------:R-:W2:Y:S02]  /*bc70*/  @!P0 SYNCS.PHASECHK.TRANS64 P0, [R2+URZ+0x28], R5 ;  /* 0x00002805020085a7 */ /* 0x000ea400080010ff */
[----:B--2---:R-:W-:Y:S05]  /*bc80*/  @!P0 BRA `(.L_x_185) ;  /* 0xfffffffc00f08947 */ /* 0x004fea000383ffff */
[----:B------:R-:W-:Y:S05]  /*bc90*/  BRA `(.L_x_26) ;  /* 0xffffff5c004c7947 */ /* 0x000fea000383ffff */
.L_x_34:
[----:B-1----:R-:W-:-:S07]  /*bca0*/  MOV R2, UR17 ;  /* 0x0000001100027c02 */ /* 0x002fce0008000f00 */
.L_x_186:
[----:B-1----:R1:W2:Y:S02]  /*bcb0*/  SYNCS.PHASECHK.TRANS64.TRYWAIT P0, [R2+URZ+0x28], R5 ;  /* 0x00002805020075a7 */ /* 0x0022a400080011ff */
[----:B--2---:R-:W-:Y:S05]  /*bcc0*/  @!P0 NANOSLEEP.SYNCS 0x989680 ;  /* 0x009896800000895d */ /* 0x004fea0003900000 */
[----:B------:R-:W2:Y:S02]  /*bcd0*/  @!P0 SYNCS.PHASECHK.TRANS64 P0, [R2+URZ+0x28], R5 ;  /* 0x00002805020085a7 */ /* 0x000ea400080010ff */
[----:B--2---:R-:W-:Y:S05]  /*bce0*/  @!P0 BRA `(.L_x_186) ;  /* 0xfffffffc00f08947 */ /* 0x004fea000383ffff */
[----:B------:R-:W-:Y:S05]  /*bcf0*/  BRA `(.L_x_33) ;  /* 0xffffff6000047947 */ /* 0x000fea000383ffff */
.L_x_39:
[----:B-1----:R1:W2:Y:S02]  /*bd00*/  SYNCS.PHASECHK.TRANS64.TRYWAIT P0, [R2+URZ+0xa0], R3 ;  /* 0x0000a003020075a7 */ /* 0x0022a400080011ff */
[----:B--2---:R-:W-:Y:S05]  /*bd10*/  @!P0 NANOSLEEP.SYNCS 0x989680 ;  /* 0x009896800000895d */ /* 0x004fea0003900000 */
[----:B------:R-:W2:Y:S02]  /*bd20*/  @!P0 SYNCS.PHASECHK.TRANS64 P0, [R2+URZ+0xa0], R3 ;  /* 0x0000a003020085a7 */ /* 0x000ea400080010ff */
[----:B--2---:R-:W-:Y:S05]  /*bd30*/  @!P0 BRA `(.L_x_39) ;  /* 0xfffffffc00f08947 */ /* 0x004fea000383ffff */
[----:B------:R-:W-:Y:S05]  /*bd40*/  BRA `(.L_x_187) ;  /* 0xffffff6000a47947 */ /* 0x000fea000383ffff */
.L_x_43:
[----:B---3--:R-:W-:-:S07]  /*bd50*/  MOV R0, UR4 ;  /* 0x0000000400007c02 */ /* 0x008fce0008000f00 */
.L_x_188:
[----:B-1----:R1:W2:Y:S02]  /*bd60*/  SYNCS.PHASECHK.TRANS64.TRYWAIT P0, [R0+URZ], R3 ;  /* 0x00000003000075a7 */ /* 0x0022a400080011ff */
[----:B--2---:R-:W-:Y:S05]  /*bd70*/  @!P0 NANOSLEEP.SYNCS 0x989680 ;  /* 0x009896800000895d */ /* 0x004fea0003900000 */
[----:B------:R-:W2:Y:S02]  /*bd80*/  @!P0 SYNCS.PHASECHK.TRANS64 P0, [R0+URZ], R3 ;  /* 0x00000003000085a7 */ /* 0x000ea400080010ff */
[----:B--2---:R-:W-:Y:S05]  /*bd90*/  @!P0 BRA `(.L_x_188) ;  /* 0xfffffffc00f08947 */ /* 0x004fea000383ffff */
[----:B------:R-:W-:Y:S05]  /*bda0*/  BRA `(.L_x_189) ;  /* 0xffffff6800147947 */ /* 0x000fea000383ffff */
.L_x_44:
[----:B---3--:R-:W-:-:S07]  /*bdb0*/  MOV R0, UR4 ;  /* 0x0000000400007c02 */ /* 0x008fce0008000f00 */
.L_x_190:
[----:B-1----:R1:W2:Y:S02]  /*bdc0*/  SYNCS.PHASECHK.TRANS64.TRYWAIT P0, [R0+URZ], R3 ;  /* 0x00000003000075a7 */ /* 0x0022a400080011ff */
[----:B--2---:R-:W-:Y:S05]  /*bdd0*/  @!P0 NANOSLEEP.SYNCS 0x989680 ;  /* 0x009896800000895d */ /* 0x004fea0003900000 */
[----:B------:R-:W2:Y:S02]  /*bde0*/  @!P0 SYNCS.PHASECHK.TRANS64 P0, [R0+URZ], R3 ;  /* 0x00000003000085a7 */ /* 0x000ea400080010ff */
[----:B--2---:R-:W-:Y:S05]  /*bdf0*/  @!P0 BRA `(.L_x_190) ;  /* 0xfffffffc00f08947 */ /* 0x004fea000383ffff */
[----:B------:R-:W-:Y:S05]  /*be00*/  BRA `(.L_x_191) ;  /* 0xffffff6800207947 */ /* 0x000fea000383ffff */
.L_x_45:
[----:B---3--:R-:W-:-:S07]  /*be10*/  MOV R0, UR4 ;  /* 0x0000000400007c02 */ /* 0x008fce0008000f00 */
.L_x_192:
[----:B-1----:R1:W2:Y:S02]  /*be20*/  SYNCS.PHASECHK.TRANS64.TRYWAIT P0, [R0+URZ], R3 ;  /* 0x00000003000075a7 */ /* 0x0022a400080011ff */
[----:B--2---:R-:W-:Y:S05]  /*be30*/  @!P0 NANOSLEEP.SYNCS 0x989680 ;  /* 0x009896800000895d */ /* 0x004fea0003900000 */
[----:B------:R-:W2:Y:S02]  /*be40*/  @!P0 SYNCS.PHASECHK.TRANS64 P0, [R0+URZ], R3 ;  /* 0x00000003000085a7 */ /* 0x000ea400080010ff */
[----:B--2---:R-:W-:Y:S05]  /*be50*/  @!P0 BRA `(.L_x_192) ;  /* 0xfffffffc00f08947 */ /* 0x004fea000383ffff */
[----:B------:R-:W-:Y:S05]  /*be60*/  BRA `(.L_x_193) ;  /* 0xffffff68002c7947 */ /* 0x000fea000383ffff */
.L_x_46:
[----:B---3--:R-:W-:-:S07]  /*be70*/  MOV R0, UR4 ;  /* 0x0000000400007c02 */ /* 0x008fce0008000f00 */
.L_x_194:
[----:B-1----:R1:W2:Y:S02]  /*be80*/  SYNCS.PHASECHK.TRANS64.TRYWAIT P0, [R0+URZ], R3 ;  /* 0x00000003000075a7 */ /* 0x0022a400080011ff */
[----:B--2---:R-:W-:Y:S05]  /*be90*/  @!P0 NANOSLEEP.SYNCS 0x989680 ;  /* 0x009896800000895d */ /* 0x004fea0003900000 */
[----:B------:R-:W2:Y:S02]  /*bea0*/  @!P0 SYNCS.PHASECHK.TRANS64 P0, [R0+URZ], R3 ;  /* 0x00000003000085a7 */ /* 0x000ea400080010ff */
[----:B--2---:R-:W-:Y:S05]  /*beb0*/  @!P0 BRA `(.L_x_194) ;  /* 0xfffffffc00f08947 */ /* 0x004fea000383ffff */
[----:B------:R-:W-:Y:S05]  /*bec0*/  BRA `(.L_x_195) ;  /* 0xffffff6800387947 */ /* 0x000fea000383ffff */
.L_x_49:
[----:B-1----:R1:W2:Y:S02]  /*bed0*/  SYNCS.PHASECHK.TRANS64.TRYWAIT P0, [R0+URZ+0xe0], R5 ;  /* 0x0000e005000075a7 */ /* 0x0022a400080011ff */
[----:B--2---:R-:W-:Y:S05]  /*bee0*/  @!P0 NANOSLEEP.SYNCS 0x989680 ;  /* 0x009896800000895d */ /* 0x004fea0003900000 */
[----:B------:R-:W2:Y:S02]  /*bef0*/  @!P0 SYNCS.PHASECHK.TRANS64 P0, [R0+URZ+0xe0], R5 ;  /* 0x0000e005000085a7 */ /* 0x000ea400080010ff */
[----:B--2---:R-:W-:Y:S05]  /*bf00*/  @!P0 BRA `(.L_x_49) ;  /* 0xfffffffc00f08947 */ /* 0x004fea000383ffff */
[----:B------:R-:W-:Y:S05]  /*bf10*/  BRA `(.L_x_196) ;  /* 0xffffff6800987947 */ /* 0x000fea000383ffff */
.L_x_50:
[----:B------:R-:W-:-:S07]  /*bf20*/  MOV R0, UR5 ;  /* 0x0000000500007c02 */ /* 0x000fce0008000f00 */
.L_x_197:
[----:B-1----:R1:W2:Y:S02]  /*bf30*/  SYNCS.PHASECHK.TRANS64.TRYWAIT P0, [R0+URZ+0xb0], R7 ;  /* 0x0000b007000075a7 */ /* 0x0022a400080011ff */
[----:B--2---:R-:W-:Y:S05]  /*bf40*/  @!P0 NANOSLEEP.SYNCS 0x989680 ;  /* 0x009896800000895d */ /* 0x004fea0003900000 */
[----:B------:R-:W2:Y:S02]  /*bf50*/  @!P0 SYNCS.PHASECHK.TRANS64 P0, [R0+URZ+0xb0], R7 ;  /* 0x0000b007000085a7 */ /* 0x000ea400080010ff */
[----:B--2---:R-:W-:Y:S05]  /*bf60*/  @!P0 BRA `(.L_x_197) ;  /* 0xfffffffc00f08947 */ /* 0x004fea000383ffff */
[----:B------:R-:W-:Y:S05]  /*bf70*/  BRA `(.L_x_198) ;  /* 0xffffff6800a87947 */ /* 0x000fea000383ffff */
.L_x_51:
[----:B-1----:R1:W2:Y:S02]  /*bf80*/  SYNCS.PHASECHK.TRANS64.TRYWAIT P1, [R0+URZ+0xa0], R5 ;  /* 0x0000a005000075a7 */ /* 0x0022a400080211ff */
[----:B--2---:R-:W-:Y:S05]  /*bf90*/  @!P1 NANOSLEEP.SYNCS 0x989680 ;  /* 0x009896800000995d */ /* 0x004fea0003900000 */
[----:B------:R-:W2:Y:S02]  /*bfa0*/  @!P1 SYNCS.PHASECHK.TRANS64 P1, [R0+URZ+0xa0], R5 ;  /* 0x0000a005000095a7 */ /* 0x000ea400080210ff */
[----:B--2---:R-:W-:Y:S05]  /*bfb0*/  @!P1 BRA `(.L_x_51) ;  /* 0xfffffffc00f09947 */ /* 0x004fea000383ffff */
[----:B------:R-:W-:Y:S05]  /*bfc0*/  BRA `(.L_x_199) ;  /* 0xffffff6800d87947 */ /* 0x000fea000383ffff */
.L_x_54:
[----:B------:R-:W-:-:S07]  /*bfd0*/  MOV R0, UR5 ;  /* 0x0000000500007c02 */ /* 0x000fce0008000f00 */
.L_x_200:
[----:B-1----:R1:W2:Y:S02]  /*bfe0*/  SYNCS.PHASECHK.TRANS64.TRYWAIT P0, [R0+URZ+0xb0], R3 ;  /* 0x0000b003000075a7 */ /* 0x0022a400080011ff */
[----:B--2---:R-:W-:Y:S05]  /*bff0*/  @!P0 NANOSLEEP.SYNCS 0x989680 ;  /* 0x009896800000895d */ /* 0x004fea0003900000 */
[----:B------:R-:W2:Y:S02]  /*c000*/  @!P0 SYNCS.PHASECHK.TRANS64 P0, [R0+URZ+0xb0], R3 ;  /* 0x0000b003000085a7 */ /* 0x000ea400080010ff */
[----:B--2---:R-:W-:Y:S05]  /*c010*/  @!P0 BRA `(.L_x_200) ;  /* 0xfffffffc00f08947 */ /* 0x004fea000383ffff */
[----:B------:R-:W-:Y:S05]  /*c020*/  BRA `(.L_x_53) ;  /* 0xffffff6c002c7947 */ /* 0x000fea000383ffff */
.L_x_63:
[----:B-1----:R-:W-:-:S04]  /*c030*/  MOV R4, UR6 ;  /* 0x0000000600047c02 */ /* 0x002fc80008000f00 */
[----:B------:R1:W2:Y:S03]  /*c040*/  SYNCS.PHASECHK.TRANS64.TRYWAIT P0, [R4+URZ+0x8], R5 ;  /* 0x00000805040075a7 */ /* 0x0002a600080011ff */
[----:B--2---:R-:W-:Y:S05]  /*c050*/  @!P0 NANOSLEEP.SYNCS 0x989680 ;  /* 0x009896800000895d */ /* 0x004fea0003900000 */
[----:B------:R-:W2:Y:S02]  /*c060*/  @!P0 SYNCS.PHASECHK.TRANS64 P0, [R4+URZ+0x8], R5 ;  /* 0x00000805040085a7 */ /* 0x000ea400080010ff */
[----:B--2---:R-:W-:Y:S05]  /*c070*/  @!P0 BRA `(.L_x_63) ;  /* 0xfffffffc00ec8947 */ /* 0x004fea000383ffff */
[----:B------:R-:W-:Y:S05]  /*c080*/  BRA `(.L_x_62) ;  /* 0xffffff6c00e07947 */ /* 0x000fea000383ffff */
.L_x_65:
[----:B------:R-:W-:Y:S01]  /*c090*/  BSSY B0, `(.L_x_201) ;  /* 0x0000006000007945 */ /* 0x000fe20003800000 */
[----:B------:R-:W-:-:S07]  /*c0a0*/  MOV R15, 0xffffffff ;  /* 0xffffffff000f7802 */ /* 0x000fce0000000f00 */
[----:B-1---5:R-:W-:Y:S05]  /*c0b0*/  WARPSYNC.COLLECTIVE R15, `(.L_x_202) ;  /* 0x000000000f0c7348 */ /* 0x022fea0003c00000 */
[----:B------:R-:W-:Y:S02]  /*c0c0*/  ELECT P6, UR79, PT ;  /* 0x00000000004f782f */ /* 0x000fe400038c0000 */
[----:B------:R-:W-:Y:S01]  /*c0d0*/  MOV R14, UR79 ;  /* 0x0000004f000e7c02 */ /* 0x000fe20008000f00 */
[----:B-1---5:R-:W-:Y:S10]  /*c0e0*/  ENDCOLLECTIVE ;  /* 0x000000000000791b */ /* 0x022ff40003800000 */
.L_x_202:
[----:B------:R-:W-:Y:S05]  /*c0f0*/  BSYNC B0 ;  /* 0x0000000000007941 */ /* 0x000fea0003800000 */
.L_x_201:
[----:B------:R-:W-:Y:S05]  /*c100*/  BRA `(.L_x_203) ;  /* 0xffffff7000107947 */ /* 0x000fea000383ffff */
.L_x_67:
[----:B-1----:R-:W-:-:S04]  /*c110*/  MOV R2, UR6 ;  /* 0x0000000600027c02 */ /* 0x002fc80008000f00 */
[----:B------:R1:W2:Y:S03]  /*c120*/  SYNCS.PHASECHK.TRANS64.TRYWAIT P0, [R2+URZ+0x8], R3 ;  /* 0x00000803020075a7 */ /* 0x0002a600080011ff */
[----:B--2---:R-:W-:Y:S05]  /*c130*/  @!P0 NANOSLEEP.SYNCS 0x989680 ;  /* 0x009896800000895d */ /* 0x004fea0003900000 */
[----:B------:R-:W2:Y:S02]  /*c140*/  @!P0 SYNCS.PHASECHK.TRANS64 P0, [R2+URZ+0x8], R3 ;  /* 0x00000803020085a7 */ /* 0x000ea400080010ff */
[----:B--2---:R-:W-:Y:S05]  /*c150*/  @!P0 BRA `(.L_x_67) ;  /* 0xfffffffc00ec8947 */ /* 0x004fea000383ffff */
[----:B------:R-:W-:Y:S05]  /*c160*/  BRA `(.L_x_66) ;  /* 0xffffff7000147947 */ /* 0x000fea000383ffff */
.L_x_68:
[----:B-1----:R1:W2:Y:S02]  /*c170*/  SYNCS.PHASECHK.TRANS64.TRYWAIT P0, [R0+URZ+0xa0], R5 ;  /* 0x0000a005000075a7 */ /* 0x0022a400080011ff */
[----:B--2---:R-:W-:Y:S05]  /*c180*/  @!P0 NANOSLEEP.SYNCS 0x989680 ;  /* 0x009896800000895d */ /* 0x004fea0003900000 */
[----:B------:R-:W2:Y:S02]  /*c190*/  @!P0 SYNCS.PHASECHK.TRANS64 P0, [R0+URZ+0xa0], R5 ;  /* 0x0000a005000085a7 */ /* 0x000ea400080010ff */
[----:B--2---:R-:W-:Y:S05]  /*c1a0*/  @!P0 BRA `(.L_x_68) ;  /* 0xfffffffc00f08947 */ /* 0x004fea000383ffff */
[----:B------:R-:W-:Y:S05]  /*c1b0*/  BRA `(.L_x_204) ;  /* 0xffffff7400007947 */ /* 0x000fea000383ffff */
.L_x_70:
[----:B------:R-:W-:-:S07]  /*c1c0*/  MOV R0, UR9 ;  /* 0x0000000900007c02 */ /* 0x000fce0008000f00 */
.L_x_205:
[----:B-1----:R1:W2:Y:S02]  /*c1d0*/  SYNCS.PHASECHK.TRANS64.TRYWAIT P0, [R0+URZ+0xd0], R5 ;  /* 0x0000d005000075a7 */ /* 0x0022a400080011ff */
[----:B--2---:R-:W-:Y:S05]  /*c1e0*/  @!P0 NANOSLEEP.SYNCS 0x989680 ;  /* 0x009896800000895d */ /* 0x004fea0003900000 */
[----:B------:R-:W2:Y:S02]  /*c1f0*/  @!P0 SYNCS.PHASECHK.TRANS64 P0, [R0+URZ+0xd0], R5 ;  /* 0x0000d005000085a7 */ /* 0x000ea400080010ff */
[----:B--2---:R-:W-:Y:S05]  /*c200*/  @!P0 BRA `(.L_x_205) ;  /* 0xfffffffc00f08947 */ /* 0x004fea000383ffff */
[----:B------:R-:W-:Y:S05]  /*c210*/  BRA `(.L_x_206) ;  /* 0xffffff74004c7947 */ /* 0x000fea000383ffff */
.L_x_73:
[----:B------:R-:W-:Y:S07]  /*c220*/  MOV R0, UR8 ;  /* 0x0000000800007c02 */ /* 0x000fee0008000f00 */
.L_x_207:
[----:B-1----:R1:W2:Y:S02]  /*c230*/  SYNCS.PHASECHK.TRANS64.TRYWAIT P0, [R0+URZ], R5 ;  /* 0x00000005000075a7 */ /* 0x0022a400080011ff */
[----:B--2---:R-:W-:Y:S05]  /*c240*/  @!P0 NANOSLEEP.SYNCS 0x989680 ;  /* 0x009896800000895d */ /* 0x004fea0003900000 */
[----:B------:R-:W2:Y:S02]  /*c250*/  @!P0 SYNCS.PHASECHK.TRANS64 P0, [R0+URZ], R5 ;  /* 0x00000005000085a7 */ /* 0x000ea400080010ff */
[----:B--2---:R-:W-:Y:S05]  /*c260*/  @!P0 BRA `(.L_x_207) ;  /* 0xfffffffc00f08947 */ /* 0x004fea000383ffff */
[----:B------:R-:W-:Y:S05]  /*c270*/  BRA `(.L_x_72) ;  /* 0xffffff7400607947 */ /* 0x000fea000383ffff */
.L_x_77:
[----:B-1----:R-:W-:-:S07]  /*c280*/  MOV R0, UR5 ;  /* 0x0000000500007c02 */ /* 0x002fce0008000f00 */
.L_x_208:
[----:B-1----:R1:W2:Y:S02]  /*c290*/  SYNCS.PHASECHK.TRANS64.TRYWAIT P0, [R0+URZ], R3 ;  /* 0x00000003000075a7 */ /* 0x0022a400080011ff */
[----:B--2---:R-:W-:Y:S05]  /*c2a0*/  @!P0 NANOSLEEP.SYNCS 0x989680 ;  /* 0x009896800000895d */ /* 0x004fea0003900000 */
[----:B------:R-:W2:Y:S02]  /*c2b0*/  @!P0 SYNCS.PHASECHK.TRANS64 P0, [R0+URZ], R3 ;  /* 0x00000003000085a7 */ /* 0x000ea400080010ff */
[----:B--2---:R-:W-:Y:S05]  /*c2c0*/  @!P0 BRA `(.L_x_208) ;  /* 0xfffffffc00f08947 */ /* 0x004fea000383ffff */
[----:B------:R-:W-:Y:S05]  /*c2d0*/  BRA `(.L_x_209) ;  /* 0xffffff7800547947 */ /* 0x000fea000383ffff */
.L_x_80:
[----:B------:R-:W-:-:S07]  /*c2e0*/  MOV R0, UR7 ;  /* 0x0000000700007c02 */ /* 0x000fce0008000f00 */
.L_x_210:
[----:B-1----:R1:W2:Y:S02]  /*c2f0*/  SYNCS.PHASECHK.TRANS64.TRYWAIT P1, [R0+URZ+0x100], R3 ;  /* 0x00010003000075a7 */ /* 0x0022a400080211ff */
[----:B--2---:R-:W-:Y:S05]  /*c300*/  @!P1 NANOSLEEP.SYNCS 0x989680 ;  /* 0x009896800000995d */ /* 0x004fea0003900000 */
[----:B------:R-:W2:Y:S02]  /*c310*/  @!P1 SYNCS.PHASECHK.TRANS64 P1, [R0+URZ+0x100], R3 ;  /* 0x00010003000095a7 */ /* 0x000ea400080210ff */
[----:B--2---:R-:W-:Y:S05]  /*c320*/  @!P1 BRA `(.L_x_210) ;  /* 0xfffffffc00f09947 */ /* 0x004fea000383ffff */
[----:B------:R-:W-:Y:S05]  /*c330*/  BRA `(.L_x_211) ;  /* 0xffffff7800a07947 */ /* 0x000fea000383ffff */
.L_x_85:
[----:B--2---:R2:W4:Y:S02]  /*c340*/  SYNCS.PHASECHK.TRANS64.TRYWAIT P0, [R0+URZ+0xa0], R3 ;  /* 0x0000a003000075a7 */ /* 0x00452400080011ff */
[----:B----4-:R-:W-:Y:S05]  /*c350*/  @!P0 NANOSLEEP.SYNCS 0x989680 ;  /* 0x009896800000895d */ /* 0x010fea0003900000 */
[----:B------:R-:W4:Y:S02]  /*c360*/  @!P0 SYNCS.PHASECHK.TRANS64 P0, [R0+URZ+0xa0], R3 ;  /* 0x0000a003000085a7 */ /* 0x000f2400080010ff */
[----:B----4-:R-:W-:Y:S05]  /*c370*/  @!P0 BRA `(.L_x_85) ;  /* 0xfffffffc00f08947 */ /* 0x010fea000383ffff */
[----:B------:R-:W-:Y:S05]  /*c380*/  BRA `(.L_x_212) ;  /* 0xffffff7c00ac7947 */ /* 0x000fea000383ffff */
.L_x_88:
[----:B------:R-:W-:Y:S07]  /*c390*/  MOV R0, UR7 ;  /* 0x0000000700007c02 */ /* 0x000fee0008000f00 */
.L_x_213:
[----:B--2---:R2:W4:Y:S02]  /*c3a0*/  SYNCS.PHASECHK.TRANS64.TRYWAIT P0, [R0+URZ+0x98], R3 ;  /* 0x00009803000075a7 */ /* 0x00452400080011ff */
[----:B----4-:R-:W-:Y:S05]  /*c3b0*/  @!P0 NANOSLEEP.SYNCS 0x989680 ;  /* 0x009896800000895d */ /* 0x010fea0003900000 */
[----:B------:R-:W4:Y:S02]  /*c3c0*/  @!P0 SYNCS.PHASECHK.TRANS64 P0, [R0+URZ+0x98], R3 ;  /* 0x00009803000085a7 */ /* 0x000f2400080010ff */
[----:B----4-:R-:W-:Y:S05]  /*c3d0*/  @!P0 BRA `(.L_x_213) ;  /* 0xfffffffc00f08947 */ /* 0x010fea000383ffff */
[----:B------:R-:W-:Y:S05]  /*c3e0*/  BRA `(.L_x_87) ;  /* 0xffffff80008c7947 */ /* 0x000fea000383ffff */
.L_x_91:
[----:B------:R-:W-:Y:S07]  /*c3f0*/  MOV R3, UR7 ;  /* 0x0000000700037c02 */ /* 0x000fee0008000f00 */
.L_x_214:
[----:B-1----:R1:W2:Y:S02]  /*c400*/  SYNCS.PHASECHK.TRANS64.TRYWAIT P0, [R3+URZ+0x70], R12 ;  /* 0x0000700c030075a7 */ /* 0x0022a400080011ff */
[----:B--2---:R-:W-:Y:S05]  /*c410*/  @!P0 NANOSLEEP.SYNCS 0x989680 ;  /* 0x009896800000895d */ /* 0x004fea0003900000 */
[----:B------:R-:W2:Y:S02]  /*c420*/  @!P0 SYNCS.PHASECHK.TRANS64 P0, [R3+URZ+0x70], R12 ;  /* 0x0000700c030085a7 */ /* 0x000ea400080010ff */
[----:B--2---:R-:W-:Y:S05]  /*c430*/  @!P0 BRA `(.L_x_214) ;  /* 0xfffffffc00f08947 */ /* 0x004fea000383ffff */
[----:B------:R-:W-:Y:S05]  /*c440*/  BRA `(.L_x_215) ;  /* 0xffffff8400087947 */ /* 0x000fea000383ffff */
.L_x_92:
[----:B-1----:R-:W-:Y:S07]  /*c450*/  MOV R3, UR7 ;  /* 0x0000000700037c02 */ /* 0x002fee0008000f00 */
.L_x_216:
[----:B-1----:R1:W2:Y:S02]  /*c460*/  SYNCS.PHASECHK.TRANS64.TRYWAIT P0, [R3+URZ+0x78], R12 ;  /* 0x0000780c030075a7 */ /* 0x0022a400080011ff */
[----:B--2---:R-:W-:Y:S05]  /*c470*/  @!P0 NANOSLEEP.SYNCS 0x989680 ;  /* 0x009896800000895d */ /* 0x004fea0003900000 */
[----:B------:R-:W2:Y:S02]  /*c480*/  @!P0 SYNCS.PHASECHK.TRANS64 P0, [R3+URZ+0x78], R12 ;  /* 0x0000780c030085a7 */ /* 0x000ea400080010ff */
[----:B--2---:R-:W-:Y:S05]  /*c490*/  @!P0 BRA `(.L_x_216) ;  /* 0xfffffffc00f08947 */ /* 0x004fea000383ffff */
[----:B------:R-:W-:Y:S05]  /*c4a0*/  BRA `(.L_x_217) ;  /* 0xffffff8400487947 */ /* 0x000fea000383ffff */
.L_x_93:
[----:B-1----:R-:W-:Y:S07]  /*c4b0*/  MOV R3, UR7 ;  /* 0x0000000700037c02 */ /* 0x002fee0008000f00 */
.L_x_218:
[----:B-1----:R1:W2:Y:S02]  /*c4c0*/  SYNCS.PHASECHK.TRANS64.TRYWAIT P0, [R3+URZ+0x80], R12 ;  /* 0x0000800c030075a7 */ /* 0x0022a400080011ff */
[----:B--2---:R-:W-:Y:S05]  /*c4d0*/  @!P0 NANOSLEEP.SYNCS 0x989680 ;  /* 0x009896800000895d */ /* 0x004fea0003900000 */
[----:B------:R-:W2:Y:S02]  /*c4e0*/  @!P0 SYNCS.PHASECHK.TRANS64 P0, [R3+URZ+0x80], R12 ;  /* 0x0000800c030085a7 */ /* 0x000ea400080010ff */
[----:B--2---:R-:W-:Y:S05]  /*c4f0*/  @!P0 BRA `(.L_x_218) ;  /* 0xfffffffc00f08947 */ /* 0x004fea000383ffff */
[----:B------:R-:W-:Y:S05]  /*c500*/  BRA `(.L_x_219) ;  /* 0xffffff84008c7947 */ /* 0x000fea000383ffff */
.L_x_94:
[----:B-1----:R-:W-:Y:S07]  /*c510*/  MOV R3, UR7 ;  /* 0x0000000700037c02 */ /* 0x002fee0008000f00 */
.L_x_220:
[----:B-1----:R1:W2:Y:S02]  /*c520*/  SYNCS.PHASECHK.TRANS64.TRYWAIT P0, [R3+URZ+0x88], R12 ;  /* 0x0000880c030075a7 */ /* 0x0022a400080011ff */
[----:B--2---:R-:W-:Y:S05]  /*c530*/  @!P0 NANOSLEEP.SYNCS 0x989680 ;  /* 0x009896800000895d */ /* 0x004fea0003900000 */
[----:B------:R-:W2:Y:S02]  /*c540*/  @!P0 SYNCS.PHASECHK.TRANS64 P0, [R3+URZ+0x88], R12 ;  /* 0x0000880c030085a7 */ /* 0x000ea400080010ff */
[----:B--2---:R-:W-:Y:S05]  /*c550*/  @!P0 BRA `(.L_x_220) ;  /* 0xfffffffc00f08947 */ /* 0x004fea000383ffff */
[----:B------:R-:W-:Y:S05]  /*c560*/  BRA `(.L_x_221) ;  /* 0xffffff8400d47947 */ /* 0x000fea000383ffff */
.L_x_95:
[----:B-1----:R-:W-:Y:S07]  /*c570*/  MOV R3, UR7 ;  /* 0x0000000700037c02 */ /* 0x002fee0008000f00 */
.L_x_222:
[----:B-1----:R1:W2:Y:S02]  /*c580*/  SYNCS.PHASECHK.TRANS64.TRYWAIT P0, [R3+URZ+0x70], R20 ;  /* 0x00007014030075a7 */ /* 0x0022a400080011ff */
[----:B--2---:R-:W-:Y:S05]  /*c590*/  @!P0 NANOSLEEP.SYNCS 0x989680 ;  /* 0x009896800000895d */ /* 0x004fea0003900000 */
[----:B------:R-:W2:Y:S02]  /*c5a0*/  @!P0 SYNCS.PHASECHK.TRANS64 P0, [R3+URZ+0x70], R20 ;  /* 0x00007014030085a7 */ /* 0x000ea400080010ff */
[----:B--2---:R-:W-:Y:S05]  /*c5b0*/  @!P0 BRA `(.L_x_222) ;  /* 0xfffffffc00f08947 */ /* 0x004fea000383ffff */
[----:B------:R-:W-:Y:S05]  /*c5c0*/  BRA `(.L_x_223) ;  /* 0xffffff8800207947 */ /* 0x000fea000383ffff */
.L_x_96:
[----:B-1----:R-:W-:Y:S07]  /*c5d0*/  MOV R3, UR7 ;  /* 0x0000000700037c02 */ /* 0x002fee0008000f00 */
.L_x_224:
[----:B-1----:R1:W2:Y:S02]  /*c5e0*/  SYNCS.PHASECHK.TRANS64.TRYWAIT P0, [R3+URZ+0x78], R20 ;  /* 0x00007814030075a7 */ /* 0x0022a400080011ff */
[----:B--2---:R-:W-:Y:S05]  /*c5f0*/  @!P0 NANOSLEEP.SYNCS 0x989680 ;  /* 0x009896800000895d */ /* 0x004fea0003900000 */
[----:B------:R-:W2:Y:S02]  /*c600*/  @!P0 SYNCS.PHASECHK.TRANS64 P0, [R3+URZ+0x78], R20 ;  /* 0x00007814030085a7 */ /* 0x000ea400080010ff */
[----:B--2---:R-:W-:Y:S05]  /*c610*/  @!P0 BRA `(.L_x_224) ;  /* 0xfffffffc00f08947 */ /* 0x004fea000383ffff */
[----:B------:R-:W-:Y:S05]  /*c620*/  BRA `(.L_x_225) ;  /* 0xffffff8800687947 */ /* 0x000fea000383ffff */
.L_x_97:
[----:B-1----:R-:W-:Y:S07]  /*c630*/  MOV R3, UR7 ;  /* 0x0000000700037c02 */ /* 0x002fee0008000f00 */
.L_x_226:
[----:B-1----:R1:W2:Y:S02]  /*c640*/  SYNCS.PHASECHK.TRANS64.TRYWAIT P0, [R3+URZ+0x80], R20 ;  /* 0x00008014030075a7 */ /* 0x0022a400080011ff */
[----:B--2---:R-:W-:Y:S05]  /*c650*/  @!P0 NANOSLEEP.SYNCS 0x989680 ;  /* 0x009896800000895d */ /* 0x004fea0003900000 */
[----:B------:R-:W2:Y:S02]  /*c660*/  @!P0 SYNCS.PHASECHK.TRANS64 P0, [R3+URZ+0x80], R20 ;  /* 0x00008014030085a7 */ /* 0x000ea400080010ff */
[----:B--2---:R-:W-:Y:S05]  /*c670*/  @!P0 BRA `(.L_x_226) ;  /* 0xfffffffc00f08947 */ /* 0x004fea000383ffff */
[----:B------:R-:W-:Y:S05]  /*c680*/  BRA `(.L_x_227) ;  /* 0xffffff8800b07947 */ /* 0x000fea000383ffff */
.L_x_98:
[----:B------:R-:W-:Y:S07]  /*c690*/  MOV R3, UR7 ;  /* 0x0000000700037c02 */ /* 0x000fee0008000f00 */
.L_x_228:
[----:B-1----:R1:W2:Y:S02]  /*c6a0*/  SYNCS.PHASECHK.TRANS64.TRYWAIT P0, [R3+URZ+0x88], R20 ;  /* 0x00008814030075a7 */ /* 0x0022a400080011ff */
[----:B--2---:R-:W-:Y:S05]  /*c6b0*/  @!P0 NANOSLEEP.SYNCS 0x989680 ;  /* 0x009896800000895d */ /* 0x004fea0003900000 */
[----:B------:R-:W2:Y:S02]  /*c6c0*/  @!P0 SYNCS.PHASECHK.TRANS64 P0, [R3+URZ+0x88], R20 ;  /* 0x00008814030085a7 */ /* 0x000ea400080010ff */
[----:B--2---:R-:W-:Y:S05]  /*c6d0*/  @!P0 BRA `(.L_x_228) ;  /* 0xfffffffc00f08947 */ /* 0x004fea000383ffff */
[----:B------:R-:W-:Y:S05]  /*c6e0*/  BRA `(.L_x_229) ;  /* 0xffffff8c00387947 */ /* 0x000fea000383ffff */
.L_x_100:
[----:B------:R-:W-:-:S07]  /*c6f0*/  MOV R3, UR7 ;  /* 0x0000000700037c02 */ /* 0x000fce0008000f00 */
.L_x_230:
[----:B-1----:R1:W4:Y:S02]  /*c700*/  SYNCS.PHASECHK.TRANS64.TRYWAIT P0, [R3+URZ+0x70], R12 ;  /* 0x0000700c030075a7 */ /* 0x00232400080011ff */
[----:B----4-:R-:W-:Y:S05]  /*c710*/  @!P0 NANOSLEEP.SYNCS 0x989680 ;  /* 0x009896800000895d */ /* 0x010fea0003900000 */
[----:B------:R-:W4:Y:S02]  /*c720*/  @!P0 SYNCS.PHASECHK.TRANS64 P0, [R3+URZ+0x70], R12 ;  /* 0x0000700c030085a7 */ /* 0x000f2400080010ff */
[----:B----4-:R-:W-:Y:S05]  /*c730*/  @!P0 BRA `(.L_x_230) ;  /* 0xfffffffc00f08947 */ /* 0x010fea000383ffff */
[----:B------:R-:W-:Y:S05]  /*c740*/  BRA `(.L_x_231) ;  /* 0xffffff8c00a07947 */ /* 0x000fea000383ffff */
.L_x_101:
[----:B-1----:R-:W-:-:S07]  /*c750*/  MOV R3, UR7 ;  /* 0x0000000700037c02 */ /* 0x002fce0008000f00 */
.L_x_232:
[----:B-1----:R1:W4:Y:S02]  /*c760*/  SYNCS.PHASECHK.TRANS64.TRYWAIT P0, [R3+URZ+0x78], R12 ;  /* 0x0000780c030075a7 */ /* 0x00232400080011ff */
[----:B----4-:R-:W-:Y:S05]  /*c770*/  @!P0 NANOSLEEP.SYNCS 0x989680 ;  /* 0x009896800000895d */ /* 0x010fea0003900000 */
[----:B------:R-:W4:Y:S02]  /*c780*/  @!P0 SYNCS.PHASECHK.TRANS64 P0, [R3+URZ+0x78], R12 ;  /* 0x0000780c030085a7 */ /* 0x000f2400080010ff */
[----:B----4-:R-:W-:Y:S05]  /*c790*/  @!P0 BRA `(.L_x_232) ;  /* 0xfffffffc00f08947 */ /* 0x010fea000383ffff */
[----:B------:R-:W-:Y:S05]  /*c7a0*/  BRA `(.L_x_233) ;  /* 0xffffff8c00907947 */ /* 0x000fea000383ffff */
.L_x_102:
[----:B-1----:R-:W-:-:S07]  /*c7b0*/  MOV R3, UR7 ;  /* 0x0000000700037c02 */ /* 0x002fce0008000f00 */
.L_x_234:
[----:B-1----:R1:W4:Y:S02]  /*c7c0*/  SYNCS.PHASECHK.TRANS64.TRYWAIT P0, [R3+URZ+0x80], R12 ;  /* 0x0000800c030075a7 */ /* 0x00232400080011ff */
[----:B----4-:R-:W-:Y:S05]  /*c7d0*/  @!P0 NANOSLEEP.SYNCS 0x989680 ;  /* 0x009896800000895d */ /* 0x010fea0003900000 */
[----:B------:R-:W4:Y:S02]  /*c7e0*/  @!P0 SYNCS.PHASECHK.TRANS64 P0, [R3+URZ+0x80], R12 ;  /* 0x0000800c030085a7 */ /* 0x000f2400080010ff */
[----:B----4-:R-:W-:Y:S05]  /*c7f0*/  @!P0 BRA `(.L_x_234) ;  /* 0xfffffffc00f08947 */ /* 0x010fea000383ffff */
[----:B------:R-:W-:Y:S05]  /*c800*/  BRA `(.L_x_235) ;  /* 0xffffff8c00847947 */ /* 0x000fea000383ffff */
.L_x_104:
[----:B--2---:R2:W3:Y:S02]  /*c810*/  SYNCS.PHASECHK.TRANS64.TRYWAIT P0, [R0+URZ+0xa0], R3 ;  /* 0x0000a003000075a7 */ /* 0x0044e400080011ff */
[----:B---3--:R-:W-:Y:S05]  /*c820*/  @!P0 NANOSLEEP.SYNCS 0x989680 ;  /* 0x009896800000895d */ /* 0x008fea0003900000 */
[----:B------:R-:W3:Y:S02]  /*c830*/  @!P0 SYNCS.PHASECHK.TRANS64 P0, [R0+URZ+0xa0], R3 ;  /* 0x0000a003000085a7 */ /* 0x000ee400080010ff */
[----:B---3--:R-:W-:Y:S05]  /*c840*/  @!P0 BRA `(.L_x_104) ;  /* 0xfffffffc00f08947 */ /* 0x008fea000383ffff */
[----:B------:R-:W-:Y:S05]  /*c850*/  BRA `(.L_x_236) ;  /* 0xffffff9000547947 */ /* 0x000fea000383ffff */
.L_x_115:
[----:B-1----:R-:W-:Y:S04]  /*c860*/  MOV R0, UR48 ;  /* 0x0000003000007c02 */ /* 0x002fe80008000f00 */
[----:B------:R1:W3:Y:S03]  /*c870*/  SYNCS.PHASECHK.TRANS64.TRYWAIT P1, [R0+URZ+0x50], R5 ;  /* 0x00005005000075a7 */ /* 0x0002e600080211ff */
[----:B---3--:R-:W-:Y:S05]  /*c880*/  @!P1 NANOSLEEP.SYNCS 0x989680 ;  /* 0x009896800000995d */ /* 0x008fea0003900000 */
[----:B------:R-:W3:Y:S02]  /*c890*/  @!P1 SYNCS.PHASECHK.TRANS64 P1, [R0+URZ+0x50], R5 ;  /* 0x00005005000095a7 */ /* 0x000ee400080210ff */
[----:B---3--:R-:W-:Y:S05]  /*c8a0*/  @!P1 BRA `(.L_x_115) ;  /* 0xfffffffc00ec9947 */ /* 0x008fea000383ffff */
[----:B------:R-:W-:Y:S05]  /*c8b0*/  BRA `(.L_x_114) ;  /* 0xffffff9c00d07947 */ /* 0x000fea000383ffff */
.L_x_117:
[----:B-1----:R1:W4:Y:S02]  /*c8c0*/  SYNCS.PHASECHK.TRANS64.TRYWAIT P0, [R140+URZ+0xc0], R3 ;  /* 0x0000c0038c0075a7 */ /* 0x00232400080011ff */
[----:B----4-:R-:W-:Y:S05]  /*c8d0*/  @!P0 NANOSLEEP.SYNCS 0x989680 ;  /* 0x009896800000895d */ /* 0x010fea0003900000 */
[----:B------:R-:W4:Y:S02]  /*c8e0*/  @!P0 SYNCS.PHASECHK.TRANS64 P0, [R140+URZ+0xc0], R3 ;  /* 0x0000c0038c0085a7 */ /* 0x000f2400080010ff */
[----:B----4-:R-:W-:Y:S05]  /*c8f0*/  @!P0 BRA `(.L_x_117) ;  /* 0xfffffffc00f08947 */ /* 0x010fea000383ffff */
[----:B------:R-:W-:Y:S05]  /*c900*/  BRA `(.L_x_116) ;  /* 0xffffffa000087947 */ /* 0x000fea000383ffff */
.L_x_126:
[----:B-1----:R1:W2:Y:S02]  /*c910*/  SYNCS.PHASECHK.TRANS64.TRYWAIT P0, [R3+URZ+0x50], R0 ;  /* 0x00005000030075a7 */ /* 0x0022a400080011ff */
[----:B--2---:R-:W-:Y:S05]  /*c920*/  @!P0 NANOSLEEP.SYNCS 0x989680 ;  /* 0x009896800000895d */ /* 0x004fea0003900000 */
[----:B------:R-:W2:Y:S02]  /*c930*/  @!P0 SYNCS.PHASECHK.TRANS64 P0, [R3+URZ+0x50], R0 ;  /* 0x00005000030085a7 */ /* 0x000ea400080010ff */
[----:B--2---:R-:W-:Y:S05]  /*c940*/  @!P0 BRA `(.L_x_126) ;  /* 0xfffffffc00f08947 */ /* 0x004fea000383ffff */
[----:B------:R-:W-:Y:S05]  /*c950*/  BRA `(.L_x_125) ;  /* 0xffffffa800347947 */ /* 0x000fea000383ffff */
.L_x_134:
[----:B-1----:R1:W2:Y:S02]  /*c960*/  SYNCS.PHASECHK.TRANS64.TRYWAIT P0, [R148+URZ+0x50], R5 ;  /* 0x00005005940075a7 */ /* 0x0022a400080011ff */
[----:B--2---:R-:W-:Y:S05]  /*c970*/  @!P0 NANOSLEEP.SYNCS 0x989680 ;  /* 0x009896800000895d */ /* 0x004fea0003900000 */
[----:B------:R-:W2:Y:S02]  /*c980*/  @!P0 SYNCS.PHASECHK.TRANS64 P0, [R148+URZ+0x50], R5 ;  /* 0x00005005940085a7 */ /* 0x000ea400080010ff */
[----:B--2---:R-:W-:Y:S05]  /*c990*/  @!P0 BRA `(.L_x_134) ;  /* 0xfffffffc00f08947 */ /* 0x004fea000383ffff */
[----:B------:R-:W-:Y:S05]  /*c9a0*/  BRA `(.L_x_133) ;  /* 0xffffffb000a87947 */ /* 0x000fea000383ffff */
.L_x_142:
[----:B-1----:R1:W2:Y:S02]  /*c9b0*/  SYNCS.PHASECHK.TRANS64.TRYWAIT P0, [R148+URZ+0x50], R5 ;  /* 0x00005005940075a7 */ /* 0x0022a400080011ff */
[----:B--2---:R-:W-:Y:S05]  /*c9c0*/  @!P0 NANOSLEEP.SYNCS 0x989680 ;  /* 0x009896800000895d */ /* 0x004fea0003900000 */
[----:B------:R-:W2:Y:S02]  /*c9d0*/  @!P0 SYNCS.PHASECHK.TRANS64 P0, [R148+URZ+0x50], R5 ;  /* 0x00005005940085a7 */ /* 0x000ea400080010ff */
[----:B--2---:R-:W-:Y:S05]  /*c9e0*/  @!P0 BRA `(.L_x_142) ;  /* 0xfffffffc00f08947 */ /* 0x004fea000383ffff */
[----:B------:R-:W-:Y:S05]  /*c9f0*/  BRA `(.L_x_141) ;  /* 0xffffffbc00207947 */ /* 0x000fea000383ffff */
.L_x_150:
[----:B-1----:R1:W2:Y:S02]  /*ca00*/  SYNCS.PHASECHK.TRANS64.TRYWAIT P0, [R149+URZ+0x50], R6 ;  /* 0x00005006950075a7 */ /* 0x0022a400080011ff */
[----:B--2---:R-:W-:Y:S05]  /*ca10*/  @!P0 NANOSLEEP.SYNCS 0x989680 ;  /* 0x009896800000895d */ /* 0x004fea0003900000 */
[----:B------:R-:W2:Y:S02]  /*ca20*/  @!P0 SYNCS.PHASECHK.TRANS64 P0, [R149+URZ+0x50], R6 ;  /* 0x00005006950085a7 */ /* 0x000ea400080010ff */
[----:B--2---:R-:W-:Y:S05]  /*ca30*/  @!P0 BRA `(.L_x_150) ;  /* 0xfffffffc00f08947 */ /* 0x004fea000383ffff */
[----:B------:R-:W-:Y:S05]  /*ca40*/  BRA `(.L_x_149) ;  /* 0xffffffc4009c7947 */ /* 0x000fea000383ffff */
.L_x_158:
[----:B-1----:R1:W2:Y:S02]  /*ca50*/  SYNCS.PHASECHK.TRANS64.TRYWAIT P0, [R149+URZ+0x50], R6 ;  /* 0x00005006950075a7 */ /* 0x0022a400080011ff */
[----:B--2---:R-:W-:Y:S05]  /*ca60*/  @!P0 NANOSLEEP.SYNCS 0x989680 ;  /* 0x009896800000895d */ /* 0x004fea0003900000 */
[----:B------:R-:W2:Y:S02]  /*ca70*/  @!P0 SYNCS.PHASECHK.TRANS64 P0, [R149+URZ+0x50], R6 ;  /* 0x00005006950085a7 */ /* 0x000ea400080010ff */
[----:B--2---:R-:W-:Y:S05]  /*ca80*/  @!P0 BRA `(.L_x_158) ;  /* 0xfffffffc00f08947 */ /* 0x004fea000383ffff */
[----:B------:R-:W-:Y:S05]  /*ca90*/  BRA `(.L_x_157) ;  /* 0xffffffd0002c7947 */ /* 0x000fea000383ffff */
.L_x_166:
[----:B-1----:R1:W2:Y:S02]  /*caa0*/  SYNCS.PHASECHK.TRANS64.TRYWAIT P0, [R149+URZ+0x50], R6 ;  /* 0x00005006950075a7 */ /* 0x0022a400080011ff */
[----:B--2---:R-:W-:Y:S05]  /*cab0*/  @!P0 NANOSLEEP.SYNCS 0x989680 ;  /* 0x009896800000895d */ /* 0x004fea0003900000 */
[----:B------:R-:W2:Y:S02]  /*cac0*/  @!P0 SYNCS.PHASECHK.TRANS64 P0, [R149+URZ+0x50], R6 ;  /* 0x00005006950085a7 */ /* 0x000ea400080010ff */
[----:B--2---:R-:W-:Y:S05]  /*cad0*/  @!P0 BRA `(.L_x_166) ;  /* 0xfffffffc00f08947 */ /* 0x004fea000383ffff */
[----:B------:R-:W-:Y:S05]  /*cae0*/  BRA `(.L_x_165) ;  /* 0xffffffd800b07947 */ /* 0x000fea000383ffff */
.L_x_174:
[----:B-1----:R1:W2:Y:S02]  /*caf0*/  SYNCS.PHASECHK.TRANS64.TRYWAIT P0, [R60+URZ+0x50], R147 ;  /* 0x000050933c0075a7 */ /* 0x0022a400080011ff */
[----:B--2---:R-:W-:Y:S05]  /*cb00*/  @!P0 NANOSLEEP.SYNCS 0x989680 ;  /* 0x009896800000895d */ /* 0x004fea0003900000 */
[----:B------:R-:W2:Y:S02]  /*cb10*/  @!P0 SYNCS.PHASECHK.TRANS64 P0, [R60+URZ+0x50], R147 ;  /* 0x000050933c0085a7 */ /* 0x000ea400080010ff */
[----:B--2---:R-:W-:Y:S05]  /*cb20*/  @!P0 BRA `(.L_x_174) ;  /* 0xfffffffc00f08947 */ /* 0x004fea000383ffff */
[----:B------:R-:W-:Y:S05]  /*cb30*/  BRA `(.L_x_173) ;  /* 0xffffffe400347947 */ /* 0x000fea000383ffff */
        .weak           $__internal_0_$__cuda_sm10x_tcgen05_guardrail_trap_col_being_dealloced_not_returned_by_alloc
        .type           $__internal_0_$__cuda_sm10x_tcgen05_guardrail_trap_col_being_dealloced_not_returned_by_alloc,@function
        .size           $__internal_0_$__cuda_sm10x_tcgen05_guardrail_trap_col_being_dealloced_not_returned_by_alloc,($__internal_1_$__cuda_sm10x_tcgen05_guardrail_trap_phase_invalid_during_alloc - $__internal_0_$__cuda_sm10x_tcgen05_guardrail_trap_col_being_dealloced_not_returned_by_alloc)
$__internal_0_$__cuda_sm10x_tcgen05_guardrail_trap_col_being_dealloced_not_returned_by_alloc:
[----:B------:R-:W-:Y:S05]  /*cb40*/  BPT.TRAP 0x1 ;  /* 0x000000040000795c */ /* 0x000fea0000300000 */
[----:B------:R-:W-:-:S04]  /*cb50*/  HFMA2 R3, -RZ, RZ, 0, 0 ;  /* 0x00000000ff037431 */ /* 0x000fc800000001ff */
[----:B------:R-:W-:Y:S05]  /*cb60*/  RET.REL.NODEC R2 `(_ZN7cutlass13device_kernelINS_4gemm6kernel13GemmUniversalIN4cute5tupleIJiiiiEEENS1_10collective13CollectiveMmaINS1_35MainloopSm100TmaUmmaWarpSpecializedILi5ELi2ELi2ENS5_IJNS4_1CILi2EEENSA_ILi1EEESC_EEEEENS5_IJNSA_ILi256EEESF_NSA_ILi32EEEEEEfNS5_IJlSC_lEEEfSI_NS4_8TiledMMAINS4_8MMA_AtomIJNS4_23SM100_MMA_TF32_2x1SM_SSINS_10tfloat32_tESM_fLi256ELi256ELNS4_4UMMA5MajorE0ELSO_0ELNSN_7ScaleInE0ELSP_0EEEEEENS4_6LayoutINS5_IJSC_SC_SC_EEENS5_IJNSA_ILi0EEESU_SU_EEEEENS5_IJNS4_10UnderscoreESX_SX_EEEEENS4_18SM100_TMA_2SM_LOADENS4_14ComposedLayoutINS4_7SwizzleILi3ELi4ELi3EEENS4_18smem_ptr_flag_bitsILi32EEENSS_INS5_IJNSA_ILi8EEESG_EEENS5_IJSG_SC_EEEEEEEvNS4_8identityES10_S1A_vS1B_EENS_8epilogue10collective18CollectiveEpilogueINS1D_23Sm100TmaWarpSpecializedILi4ELi2ELi32ELb1ELb0EEEJNS5_IJNSA_ILi128EEESF_SG_EEENS5_IJNSS_IS1I_SC_EENSS_ISG_SC_EEEEEfSI_fSI_NS1D_6fusion15FusionCallbacksIS1H_NS1N_17LinearCombinationIffffLNS_15FloatRoundStyleE2EEES1J_S1M_JEEENS4_5SM1004TMEM4LOAD26SM100_TMEM_LOAD_32dp32b32xENS4_13SM90_TMA_LOADES1A_NS4_39AutoVectorizingCopyWithAssumedAlignmentILi128EEENS4_14SM90_TMA_STOREES1A_S1Z_S1Z_EEEvvEEEEvNT_6ParamsE) ;  /* 0xffffff3402247950 */ /* 0x000fea0003c3ffff */
        .weak           $__internal_1_$__cuda_sm10x_tcgen05_guardrail_trap_phase_invalid_during_alloc
        .type           $__internal_1_$__cuda_sm10x_tcgen05_guardrail_trap_phase_invalid_during_alloc,@function
        .size           $__internal_1_$__cuda_sm10x_tcgen05_guardrail_trap_phase_invalid_during_alloc,($__internal_2_$__cuda_sm10x_tcgen05_guardrail_trap_unallocated_columns_being_dealloced - $__internal_1_$__cuda_sm10x_tcgen05_guardrail_trap_phase_invalid_during_alloc)
$__internal_1_$__cuda_sm10x_tcgen05_guardrail_trap_phase_invalid_during_alloc:
[----:B------:R-:W-:Y:S05]  /*cb70*/  BPT.TRAP 0x1 ;  /* 0x000000040000795c */ /* 0x000fea0000300000 */
[----:B------:R-:W-:-:S04]  /*cb80*/  MOV R3, 0x0 ;  /* 0x0000000000037802 */ /* 0x000fc80000000f00 */
[----:B------:R-:W-:Y:S05]  /*cb90*/  RET.REL.NODEC R2 `(_ZN7cutlass13device_kernelINS_4gemm6kernel13GemmUniversalIN4cute5tupleIJiiiiEEENS1_10collective13CollectiveMmaINS1_35MainloopSm100TmaUmmaWarpSpecializedILi5ELi2ELi2ENS5_IJNS4_1CILi2EEENSA_ILi1EEESC_EEEEENS5_IJNSA_ILi256EEESF_NSA_ILi32EEEEEEfNS5_IJlSC_lEEEfSI_NS4_8TiledMMAINS4_8MMA_AtomIJNS4_23SM100_MMA_TF32_2x1SM_SSINS_10tfloat32_tESM_fLi256ELi256ELNS4_4UMMA5MajorE0ELSO_0ELNSN_7ScaleInE0ELSP_0EEEEEENS4_6LayoutINS5_IJSC_SC_SC_EEENS5_IJNSA_ILi0EEESU_SU_EEEEENS5_IJNS4_10UnderscoreESX_SX_EEEEENS4_18SM100_TMA_2SM_LOADENS4_14ComposedLayoutINS4_7SwizzleILi3ELi4ELi3EEENS4_18smem_ptr_flag_bitsILi32EEENSS_INS5_IJNSA_ILi8EEESG_EEENS5_IJSG_SC_EEEEEEEvNS4_8identityES10_S1A_vS1B_EENS_8epilogue10collective18CollectiveEpilogueINS1D_23Sm100TmaWarpSpecializedILi4ELi2ELi32ELb1ELb0EEEJNS5_IJNSA_ILi128EEESF_SG_EEENS5_IJNSS_IS1I_SC_EENSS_ISG_SC_EEEEEfSI_fSI_NS1D_6fusion15FusionCallbacksIS1H_NS1N_17LinearCombinationIffffLNS_15FloatRoundStyleE2EEES1J_S1M_JEEENS4_5SM1004TMEM4LOAD26SM100_TMEM_LOAD_32dp32b32xENS4_13SM90_TMA_LOADES1A_NS4_39AutoVectorizingCopyWithAssumedAlignmentILi128EEENS4_14SM90_TMA_STOREES1A_S1Z_S1Z_EEEvvEEEEvNT_6ParamsE) ;  /* 0xffffff3402187950 */ /* 0x000fea0003c3ffff */
        .weak           $__internal_2_$__cuda_sm10x_tcgen05_guardrail_trap_unallocated_columns_being_dealloced
        .type           $__internal_2_$__cuda_sm10x_tcgen05_guardrail_trap_unallocated_columns_being_dealloced,@function
        .size           $__internal_2_$__cuda_sm10x_tcgen05_guardrail_trap_unallocated_columns_being_dealloced,(.L_x_238 - $__internal_2_$__cuda_sm10x_tcgen05_guardrail_trap_unallocated_columns_being_dealloced)
$__internal_2_$__cuda_sm10x_tcgen05_guardrail_trap_unallocated_columns_being_dealloced:
[----:B------:R-:W-:Y:S05]  /*cba0*/  BPT.TRAP 0x1 ;  /* 0x000000040000795c */ /* 0x000fea0000300000 */
[----:B------:R-:W-:-:S04]  /*cbb0*/  HFMA2 R3, -RZ, RZ, 0, 0 ;  /* 0x00000000ff037431 */ /* 0x000fc800000001ff */
[----:B------:R-:W-:Y:S05]  /*cbc0*/  RET.REL.NODEC R2 `(_ZN7cutlass13device_kernelINS_4gemm6kernel13GemmUniversalIN4cute5tupleIJiiiiEEENS1_10collective13CollectiveMmaINS1_35MainloopSm100TmaUmmaWarpSpecializedILi5ELi2ELi2ENS5_IJNS4_1CILi2EEENSA_ILi1EEESC_EEEEENS5_IJNSA_ILi256EEESF_NSA_ILi32EEEEEEfNS5_IJlSC_lEEEfSI_NS4_8TiledMMAINS4_8MMA_AtomIJNS4_23SM100_MMA_TF32_2x1SM_SSINS_10tfloat32_tESM_fLi256ELi256ELNS4_4UMMA5MajorE0ELSO_0ELNSN_7ScaleInE0ELSP_0EEEEEENS4_6LayoutINS5_IJSC_SC_SC_EEENS5_IJNSA_ILi0EEESU_SU_EEEEENS5_IJNS4_10UnderscoreESX_SX_EEEEENS4_18SM100_TMA_2SM_LOADENS4_14ComposedLayoutINS4_7SwizzleILi3ELi4ELi3EEENS4_18smem_ptr_flag_bitsILi32EEENSS_INS5_IJNSA_ILi8EEESG_EEENS5_IJSG_SC_EEEEEEEvNS4_8identityES10_S1A_vS1B_EENS_8epilogue10collective18CollectiveEpilogueINS1D_23Sm100TmaWarpSpecializedILi4ELi2ELi32ELb1ELb0EEEJNS5_IJNSA_ILi128EEESF_SG_EEENS5_IJNSS_IS1I_SC_EENSS_ISG_SC_EEEEEfSI_fSI_NS1D_6fusion15FusionCallbacksIS1H_NS1N_17LinearCombinationIffffLNS_15FloatRoundStyleE2EEES1J_S1M_JEEENS4_5SM1004TMEM4LOAD26SM100_TMEM_LOAD_32dp32b32xENS4_13SM90_TMA_LOADES1A_NS4_39AutoVectorizingCopyWithAssumedAlignmentILi128EEENS4_14SM90_TMA_STOREES1A_S1Z_S1Z_EEEvvEEEEvNT_6ParamsE) ;  /* 0xffffff34020c7950 */ /* 0x000fea0003c3ffff */
.L_x_237:
[----:B------:R-:W-:-:S00]  /*cbd0*/  BRA `(.L_x_237) ;  /* 0xfffffffc00fc7947 */ /* 0x000fc0000383ffff */
[----:B------:R-:W-:-:S00]  /*cbe0*/  NOP ;  /* 0x0000000000007918 */ /* 0x000fc00000000000 */
        /* <DEDUP_REMOVED lines=9> */
.L_x_238:


//--------------------- .nv.global.init           --------------------------
	.section	.nv.global.init,"aw",@progbits
.nv.global.init:
	.type		$str$27,@object
	.size		$str$27,($str$28 - $str$27)
$str$27:
        /*0000*/ 	.byte	0x28, 0x61, 0x64, 0x64, 0x72, 0x65, 0x73, 0x73, 0x20, 0x26, 0x20, 0x6d, 0x61, 0x73, 0x6b, 0x29
        /*0010*/ 	.byte	0x20, 0x3d, 0x3d, 0x20, 0x30, 0x00
	.type		$str$28,@object
	.size		$str$28,($str$26 - $str$28)
$str$28:
        /*0016*/ 	.byte	0x2f, 0x74, 0x6d, 0x70, 0x2f, 0x63, 0x75, 0x74, 0x6c, 0x61, 0x73, 0x73, 0x5f, 0x73, 0x77, 0x65
        /*0026*/ 	.byte	0x65, 0x70, 0x5f, 0x73, 0x72, 0x63, 0x2f, 0x69, 0x6e, 0x63, 0x6c, 0x75, 0x64, 0x65, 0x2f, 0x63
        /*0036*/ 	.byte	0x75, 0x74, 0x65, 0x2f, 0x70, 0x6f, 0x69, 0x6e, 0x74, 0x65, 0x72, 0x5f, 0x66, 0x6c, 0x61, 0x67
        /*0046*/ 	.byte	0x67, 0x65, 0x64, 0x2e, 0x68, 0x70, 0x70, 0x00
	.type		$str$26,@object
	.size		$str$26,($str$25 - $str$26)
$str$26:
        /*004e*/ 	.byte	0x2f, 0x74, 0x6d, 0x70, 0x2f, 0x63, 0x75, 0x74, 0x6c, 0x61, 0x73, 0x73, 0x5f, 0x73, 0x77, 0x65
        /*005e*/ 	.byte	0x65, 0x70, 0x5f, 0x73, 0x72, 0x63, 0x2f, 0x69, 0x6e, 0x63, 0x6c, 0x75, 0x64, 0x65, 0x2f, 0x63
        /*006e*/ 	.byte	0x75, 0x74, 0x65, 0x2f, 0x61, 0x74, 0x6f, 0x6d, 0x2f, 0x63, 0x6f, 0x70, 0x79, 0x5f, 0x74, 0x72
        /*007e*/ 	.byte	0x61, 0x69, 0x74, 0x73, 0x5f, 0x73, 0x6d, 0x31, 0x30, 0x30, 0x2e, 0x68, 0x70, 0x70, 0x00
	.type		$str$25,@object
	.size		$str$25,(__unnamed_1 - $str$25)
$str$25:
        /*008d*/ 	.byte	0x28, 0x28, 0x75, 0x69, 0x6e, 0x74, 0x33, 0x32, 0x5f, 0x74, 0x28, 0x74, 0x68, 0x72, 0x65, 0x61
        /*009d*/ 	.byte	0x64, 0x49, 0x64, 0x78, 0x2e, 0x78, 0x29, 0x20, 0x2f, 0x20, 0x33, 0x32, 0x29, 0x20, 0x25, 0x20
        /*00ad*/ 	.byte	0x34, 0x29, 0x20, 0x3d, 0x3d, 0x20, 0x28, 0x28, 0x28, 0x74, 0x6d, 0x65, 0x6d, 0x5f, 0x61, 0x64
        /*00bd*/ 	.byte	0x64, 0x72, 0x20, 0x3e, 0x3e, 0x20, 0x31, 0x36, 0x29, 0x20, 0x2f, 0x20, 0x33, 0x32, 0x29, 0x20
        /*00cd*/ 	.byte	0x25, 0x20, 0x34, 0x29, 0x00
	.type		__unnamed_1,@object
	.size		__unnamed_1,(__unnamed_2 - __unnamed_1)
__unnamed_1:
        /*00d2*/ 	.byte	0x61, 0x75, 0x74, 0x6f, 0x20, 0x63, 0x75, 0x74, 0x65, 0x3a, 0x3a, 0x61, 0x73, 0x5f, 0x70, 0x6f
        /* <DEDUP_REMOVED lines=23> */
        /*0252*/ 	.byte	0x43, 0x3c, 0x34, 0x30, 0x39, 0x36, 0x3e, 0x3e, 0x3e, 0x3e, 0x5d, 0x00
	.type		__unnamed_2,@object
	.size		__unnamed_2,(.L_2 - __unnamed_2)
__unnamed_2:
        /* <DEDUP_REMOVED lines=44> */
.L_2:


//--------------------- .nv.shared._ZN7cutlass13device_kernelINS_4gemm6kernel13GemmUniversalIN4cute5tupleIJiiiiEEENS1_10collective13CollectiveMmaINS1_35MainloopSm100TmaUmmaWarpSpecializedILi5ELi2ELi2ENS5_IJNS4_1CILi2EEENSA_ILi1EEESC_EEEEENS5_IJNSA_ILi256EEESF_NSA_ILi32EEEEEEfNS5_IJlSC_lEEEfSI_NS4_8TiledMMAINS4_8MMA_AtomIJNS4_23SM100_MMA_TF32_2x1SM_SSINS_10tfloat32_tESM_fLi256ELi256ELNS4_4UMMA5MajorE0ELSO_0ELNSN_7ScaleInE0ELSP_0EEEEEENS4_6LayoutINS5_IJSC_SC_SC_EEENS5_IJNSA_ILi0EEESU_SU_EEEEENS5_IJNS4_10UnderscoreESX_SX_EEEEENS4_18SM100_TMA_2SM_LOADENS4_14ComposedLayoutINS4_7SwizzleILi3ELi4ELi3EEENS4_18smem_ptr_flag_bitsILi32EEENSS_INS5_IJNSA_ILi8EEESG_EEENS5_IJSG_SC_EEEEEEEvNS4_8identityES10_S1A_vS1B_EENS_8epilogue10collective18CollectiveEpilogueINS1D_23Sm100TmaWarpSpecializedILi4ELi2ELi32ELb1ELb0EEEJNS5_IJNSA_ILi128EEESF_SG_EEENS5_IJNSS_IS1I_SC_EENSS_ISG_SC_EEEEEfSI_fSI_NS1D_6fusion15FusionCallbacksIS1H_NS1N_17LinearCombinationIffffLNS_15FloatRoundStyleE2EEES1J_S1M_JEEENS4_5SM1004TMEM4LOAD26SM100_TMEM_LOAD_32dp32b32xENS4_13SM90_TMA_LOADES1A_NS4_39AutoVectorizingCopyWithAssumedAlignmentILi128EEENS4_14SM90_TMA_STOREES1A_S1Z_S1Z_EEEvvEEEEvNT_6ParamsE --------------------------
	.section	.nv.shared._ZN7cutlass13device_kernelINS_4gemm6kernel13GemmUniversalIN4cute5tupleIJiiiiEEENS1_10collective13CollectiveMmaINS1_35MainloopSm100TmaUmmaWarpSpecializedILi5ELi2ELi2ENS5_IJNS4_1CILi2EEENSA_ILi1EEESC_EEEEENS5_IJNSA_ILi256EEESF_NSA_ILi32EEEEEEfNS5_IJlSC_lEEEfSI_NS4_8TiledMMAINS4_8MMA_AtomIJNS4_23SM100_MMA_TF32_2x1SM_SSINS_10tfloat32_tESM_fLi256ELi256ELNS4_4UMMA5MajorE0ELSO_0ELNSN_7ScaleInE0ELSP_0EEEEEENS4_6LayoutINS5_IJSC_SC_SC_EEENS5_IJNSA_ILi0EEESU_SU_EEEEENS5_IJNS4_10UnderscoreESX_SX_EEEEENS4_18SM100_TMA_2SM_LOADENS4_14ComposedLayoutINS4_7SwizzleILi3ELi4ELi3EEENS4_18smem_ptr_flag_bitsILi32EEENSS_INS5_IJNSA_ILi8EEESG_EEENS5_IJSG_SC_EEEEEEEvNS4_8identityES10_S1A_vS1B_EENS_8epilogue10collective18CollectiveEpilogueINS1D_23Sm100TmaWarpSpecializedILi4ELi2ELi32ELb1ELb0EEEJNS5_IJNSA_ILi128EEESF_SG_EEENS5_IJNSS_IS1I_SC_EENSS_ISG_SC_EEEEEfSI_fSI_NS1D_6fusion15FusionCallbacksIS1H_NS1N_17LinearCombinationIffffLNS_15FloatRoundStyleE2EEES1J_S1M_JEEENS4_5SM1004TMEM4LOAD26SM100_TMEM_LOAD_32dp32b32xENS4_13SM90_TMA_LOADES1A_NS4_39AutoVectorizingCopyWithAssumedAlignmentILi128EEENS4_14SM90_TMA_STOREES1A_S1Z_S1Z_EEEvvEEEEvNT_6ParamsE,"aw",@nobits
	.sectionflags	@""
	.align	16
	.zero		1024


//--------------------- .nv.shared.reserved.0     --------------------------
	.section	.nv.shared.reserved.0,"aw",@nobits
	.weak		__nv_reservedSMEM_offset_0_alias
	.size		__nv_reservedSMEM_offset_0_alias, 0, 64
	.other		__nv_reservedSMEM_offset_0_alias,@"STO_CUDA_RESERVED_SHARED STV_DEFAULT"
__nv_reservedSMEM_offset_0_alias:
	.zero		0
.nv.shared.reserved.0:
	.zero		64
	.weak		__nv_reservedSMEM_tcgen05_partition
	.type		__nv_reservedSMEM_tcgen05_partition,@object
	.size		__nv_reservedSMEM_tcgen05_partition,(.L_0 - __nv_reservedSMEM_tcgen05_partition)
__nv_reservedSMEM_tcgen05_partition:
	.zero		32
.L_0:


//--------------------- .nv.global                --------------------------
	.section	.nv.global,"aw",@nobits
.nv.global:
	.type		_ZN40_INTERNAL_2a163026_4_k_cu_c07ea5d6_156204cute1_E,@object
	.size		_ZN40_INTERNAL_2a163026_4_k_cu_c07ea5d6_156204cute1_E,(_ZN40_INTERNAL_2a163026_4_k_cu_c07ea5d6_156204cuda3std3__45__cpo6cbeginE - _ZN40_INTERNAL_2a163026_4_k_cu_c07ea5d6_156204cute1_E)
_ZN40_INTERNAL_2a163026_4_k_cu_c07ea5d6_156204cute1_E:
	.zero		1
	.type		_ZN40_INTERNAL_2a163026_4_k_cu_c07ea5d6_156204cuda3std3__45__cpo6cbeginE,@object
	.size		_ZN40_INTERNAL_2a163026_4_k_cu_c07ea5d6_156204cuda3std3__45__cpo6cbeginE,(_ZN40_INTERNAL_2a163026_4_k_cu_c07ea5d6_156204cuda3std3__48in_placeE - _ZN40_INTERNAL_2a163026_4_k_cu_c07ea5d6_156204cuda3std3__45__cpo6cbeginE)
_ZN40_INTERNAL_2a163026_4_k_cu_c07ea5d6_156204cuda3std3__45__cpo6cbeginE:
	.zero		1
	.type		_ZN40_INTERNAL_2a163026_4_k_cu_c07ea5d6_156204cuda3std3__48in_placeE,@object
	.size		_ZN40_INTERNAL_2a163026_4_k_cu_c07ea5d6_156204cuda3std3__48in_placeE,(_ZN40_INTERNAL_2a163026_4_k_cu_c07ea5d6_156204cuda3std6ranges3__45__cpo9iter_moveE - _ZN40_INTERNAL_2a163026_4_k_cu_c07ea5d6_156204cuda3std3__48in_placeE)
_ZN40_INTERNAL_2a163026_4_k_cu_c07ea5d6_156204cuda3std3__48in_placeE:
	.zero		1
	.type		_ZN40_INTERNAL_2a163026_4_k_cu_c07ea5d6_156204cuda3std6ranges3__45__cpo9iter_moveE,@object
	.size		_ZN40_INTERNAL_2a163026_4_k_cu_c07ea5d6_156204cuda3std6ranges3__45__cpo9iter_moveE,(_ZN40_INTERNAL_2a163026_4_k_cu_c07ea5d6_156204cuda3std3__45__cpo5beginE - _ZN40_INTERNAL_2a163026_4_k_cu_c07ea5d6_156204cuda3std6ranges3__45__cpo9iter_moveE)
_ZN40_INTERNAL_2a163026_4_k_cu_c07ea5d6_156204cuda3std6ranges3__45__cpo9iter_moveE:
	.zero		1
	.type		_ZN40_INTERNAL_2a163026_4_k_cu_c07ea5d6_156204cuda3std3__45__cpo5beginE,@object
	.size		_ZN40_INTERNAL_2a163026_4_k_cu_c07ea5d6_156204cuda3std3__45__cpo5beginE,(_ZN40_INTERNAL_2a163026_4_k_cu_c07ea5d6_156204cuda3std3__442_GLOBAL__N__2a163026_4_k_cu_c07ea5d6_156206ignoreE - _ZN40_INTERNAL_2a163026_4_k_cu_c07ea5d6_156204cuda3std3__45__cpo5beginE)
_ZN40_INTERNAL_2a163026_4_k_cu_c07ea5d6_156204cuda3std3__45__cpo5beginE:
	.zero		1
	.type		_ZN40_INTERNAL_2a163026_4_k_cu_c07ea5d6_156204cuda3std3__442_GLOBAL__N__2a163026_4_k_cu_c07ea5d6_156206ignoreE,@object
	.size		_ZN40_INTERNAL_2a163026_4_k_cu_c07ea5d6_156204cuda3std3__442_GLOBAL__N__2a163026_4_k_cu_c07ea5d6_156206ignoreE,(_ZN40_INTERNAL_2a163026_4_k_cu_c07ea5d6_156204cute7productE - _ZN40_INTERNAL_2a163026_4_k_cu_c07ea5d6_156204cuda3std3__442_GLOBAL__N__2a163026_4_k_cu_c07ea5d6_156206ignoreE)
_ZN40_INTERNAL_2a163026_4_k_cu_c07ea5d6_156204cuda3std3__442_GLOBAL__N__2a163026_4_k_cu_c07ea5d6_156206ignoreE:
	.zero		1
	.type		_ZN40_INTERNAL_2a163026_4_k_cu_c07ea5d6_156204cute7productE,@object
	.size		_ZN40_INTERNAL_2a163026_4_k_cu_c07ea5d6_156204cute7productE,(_ZN40_INTERNAL_2a163026_4_k_cu_c07ea5d6_156204cuda3std3__45__cpo3endE - _ZN40_INTERNAL_2a163026_4_k_cu_c07ea5d6_156204cute7productE)
_ZN40_INTERNAL_2a163026_4_k_cu_c07ea5d6_156204cute7productE:
	.zero		1
	.type		_ZN40_INTERNAL_2a163026_4_k_cu_c07ea5d6_156204cuda3std3__45__cpo3endE,@object
	.size		_ZN40_INTERNAL_2a163026_4_k_cu_c07ea5d6_156204cuda3std3__45__cpo3endE,(_ZN40_INTERNAL_2a163026_4_k_cu_c07ea5d6_156204cuda3std3__419piecewise_constructE - _ZN40_INTERNAL_2a163026_4_k_cu_c07ea5d6_156204cuda3std3__45__cpo3endE)
_ZN40_INTERNAL_2a163026_4_k_cu_c07ea5d6_156204cuda3std3__45__cpo3endE:
	.zero		1
	.type		_ZN40_INTERNAL_2a163026_4_k_cu_c07ea5d6_156204cuda3std3__419piecewise_constructE,@object
	.size		_ZN40_INTERNAL_2a163026_4_k_cu_c07ea5d6_156204cuda3std3__419piecewise_constructE,(_ZN40_INTERNAL_2a163026_4_k_cu_c07ea5d6_156204cuda3std3__45__cpo4cendE - _ZN40_INTERNAL_2a163026_4_k_cu_c07ea5d6_156204cuda3std3__419piecewise_constructE)
_ZN40_INTERNAL_2a163026_4_k_cu_c07ea5d6_156204cuda3std3__419piecewise_constructE:
	.zero		1
	.type		_ZN40_INTERNAL_2a163026_4_k_cu_c07ea5d6_156204cuda3std3__45__cpo4cendE,@object
	.size		_ZN40_INTERNAL_2a163026_4_k_cu_c07ea5d6_156204cuda3std3__45__cpo4cendE,(_ZN40_INTERNAL_2a163026_4_k_cu_c07ea5d6_156204cuda3std6ranges3__45__cpo4swapE - _ZN40_INTERNAL_2a163026_4_k_cu_c07ea5d6_156204cuda3std3__45__cpo4cendE)
_ZN40_INTERNAL_2a163026_4_k_cu_c07ea5d6_156204cuda3std3__45__cpo4cendE:
	.zero		1
	.type		_ZN40_INTERNAL_2a163026_4_k_cu_c07ea5d6_156204cuda3std6ranges3__45__cpo4swapE,@object
	.size		_ZN40_INTERNAL_2a163026_4_k_cu_c07ea5d6_156204cuda3std6ranges3__45__cpo4swapE,(.L_10 - _ZN40_INTERNAL_2a163026_4_k_cu_c07ea5d6_156204cuda3std6ranges3__45__cpo4swapE)
_ZN40_INTERNAL_2a163026_4_k_cu_c07ea5d6_156204cuda3std6ranges3__45__cpo4swapE:
	.zero		1
.L_10:


//--------------------- .nv.constant0._ZN7cutlass13device_kernelINS_4gemm6kernel13GemmUniversalIN4cute5tupleIJiiiiEEENS1_10collective13CollectiveMmaINS1_35MainloopSm100TmaUmmaWarpSpecializedILi5ELi2ELi2ENS5_IJNS4_1CILi2EEENSA_ILi1EEESC_EEEEENS5_IJNSA_ILi256EEESF_NSA_ILi32EEEEEEfNS5_IJlSC_lEEEfSI_NS4_8TiledMMAINS4_8MMA_AtomIJNS4_23SM100_MMA_TF32_2x1SM_SSINS_10tfloat32_tESM_fLi256ELi256ELNS4_4UMMA5MajorE0ELSO_0ELNSN_7ScaleInE0ELSP_0EEEEEENS4_6LayoutINS5_IJSC_SC_SC_EEENS5_IJNSA_ILi0EEESU_SU_EEEEENS5_IJNS4_10UnderscoreESX_SX_EEEEENS4_18SM100_TMA_2SM_LOADENS4_14ComposedLayoutINS4_7SwizzleILi3ELi4ELi3EEENS4_18smem_ptr_flag_bitsILi32EEENSS_INS5_IJNSA_ILi8EEESG_EEENS5_IJSG_SC_EEEEEEEvNS4_8identityES10_S1A_vS1B_EENS_8epilogue10collective18CollectiveEpilogueINS1D_23Sm100TmaWarpSpecializedILi4ELi2ELi32ELb1ELb0EEEJNS5_IJNSA_ILi128EEESF_SG_EEENS5_IJNSS_IS1I_SC_EENSS_ISG_SC_EEEEEfSI_fSI_NS1D_6fusion15FusionCallbacksIS1H_NS1N_17LinearCombinationIffffLNS_15FloatRoundStyleE2EEES1J_S1M_JEEENS4_5SM1004TMEM4LOAD26SM100_TMEM_LOAD_32dp32b32xENS4_13SM90_TMA_LOADES1A_NS4_39AutoVectorizingCopyWithAssumedAlignmentILi128EEENS4_14SM90_TMA_STOREES1A_S1Z_S1Z_EEEvvEEEEvNT_6ParamsE --------------------------
	.section	.nv.constant0._ZN7cutlass13device_kernelINS_4gemm6kernel13GemmUniversalIN4cute5tupleIJiiiiEEENS1_10collective13CollectiveMmaINS1_35MainloopSm100TmaUmmaWarpSpecializedILi5ELi2ELi2ENS5_IJNS4_1CILi2EEENSA_ILi1EEESC_EEEEENS5_IJNSA_ILi256EEESF_NSA_ILi32EEEEEEfNS5_IJlSC_lEEEfSI_NS4_8TiledMMAINS4_8MMA_AtomIJNS4_23SM100_MMA_TF32_2x1SM_SSINS_10tfloat32_tESM_fLi256ELi256ELNS4_4UMMA5MajorE0ELSO_0ELNSN_7ScaleInE0ELSP_0EEEEEENS4_6LayoutINS5_IJSC_SC_SC_EEENS5_IJNSA_ILi0EEESU_SU_EEEEENS5_IJNS4_10UnderscoreESX_SX_EEEEENS4_18SM100_TMA_2SM_LOADENS4_14ComposedLayoutINS4_7SwizzleILi3ELi4ELi3EEENS4_18smem_ptr_flag_bitsILi32EEENSS_INS5_IJNSA_ILi8EEESG_EEENS5_IJSG_SC_EEEEEEEvNS4_8identityES10_S1A_vS1B_EENS_8epilogue10collective18CollectiveEpilogueINS1D_23Sm100TmaWarpSpecializedILi4ELi2ELi32ELb1ELb0EEEJNS5_IJNSA_ILi128EEESF_SG_EEENS5_IJNSS_IS1I_SC_EENSS_ISG_SC_EEEEEfSI_fSI_NS1D_6fusion15FusionCallbacksIS1H_NS1N_17LinearCombinationIffffLNS_15FloatRoundStyleE2EEES1J_S1M_JEEENS4_5SM1004TMEM4LOAD26SM100_TMEM_LOAD_32dp32b32xENS4_13SM90_TMA_LOADES1A_NS4_39AutoVectorizingCopyWithAssumedAlignmentILi128EEENS4_14SM90_TMA_STOREES1A_S1Z_S1Z_EEEvvEEEEvNT_6ParamsE,"a",@progbits
	.sectionflags	@""
	.align	4
.nv.constant0._ZN7cutlass13device_kernelINS_4gemm6kernel13GemmUniversalIN4cute5tupleIJiiiiEEENS1_10collective13CollectiveMmaINS1_35MainloopSm100TmaUmmaWarpSpecializedILi5ELi2ELi2ENS5_IJNS4_1CILi2EEENSA_ILi1EEESC_EEEEENS5_IJNSA_ILi256EEESF_NSA_ILi32EEEEEEfNS5_IJlSC_lEEEfSI_NS4_8TiledMMAINS4_8MMA_AtomIJNS4_23SM100_MMA_TF32_2x1SM_SSINS_10tfloat32_tESM_fLi256ELi256ELNS4_4UMMA5MajorE0ELSO_0ELNSN_7ScaleInE0ELSP_0EEEEEENS4_6LayoutINS5_IJSC_SC_SC_EEENS5_IJNSA_ILi0EEESU_SU_EEEEENS5_IJNS4_10UnderscoreESX_SX_EEEEENS4_18SM100_TMA_2SM_LOADENS4_14ComposedLayoutINS4_7SwizzleILi3ELi4ELi3EEENS4_18smem_ptr_flag_bitsILi32EEENSS_INS5_IJNSA_ILi8EEESG_EEENS5_IJSG_SC_EEEEEEEvNS4_8identityES10_S1A_vS1B_EENS_8epilogue10collective18CollectiveEpilogueINS1D_23Sm100TmaWarpSpecializedILi4ELi2ELi32ELb1ELb0EEEJNS5_IJNSA_ILi128EEESF_SG_EEENS5_IJNSS_IS1I_SC_EENSS_ISG_SC_EEEEEfSI_fSI_NS1D_6fusion15FusionCallbacksIS1H_NS1N_17LinearCombinationIffffLNS_15FloatRoundStyleE2EEES1J_S1M_JEEENS4_5SM1004TMEM4LOAD26SM100_TMEM_LOAD_32dp32b32xENS4_13SM90_TMA_LOADES1A_NS4_39AutoVectorizingCopyWithAssumedAlignmentILi128EEENS4_14SM90_TMA_STOREES1A_S1Z_S1Z_EEEvvEEEEvNT_6ParamsE:
	.zero		2944


//--------------------- SYMBOLS --------------------------

	.type		.nv.reservedSmem.offset0,@object
	.size		.nv.reservedSmem.offset0,0x4
	.type		.nv.reservedSmem.cap,@object
	.size		.nv.reservedSmem.cap,0x4
	.type		__assertfail,@function
